def matmul_kernel(
    a_ptr,
    b_ptr,
    c_ptr,
    M,
    N,
    K,
    stride_am,
    stride_ak,
    stride_bk,
    stride_bn,
    stride_cm,
    stride_cn,
    BLOCK_M: tl.constexpr,
    BLOCK_N: tl.constexpr,
    BLOCK_K: tl.constexpr,
    GROUP_M: tl.constexpr,
):
    pid = tl.program_id(axis=0)
    num_pid_m = tl.cdiv(M, BLOCK_M)
    num_pid_n = tl.cdiv(N, BLOCK_N)
    num_pid_in_group = GROUP_M * num_pid_n
    group_id = pid // num_pid_in_group
    first_pid_m = group_id * GROUP_M
    group_size_m = min(num_pid_m - first_pid_m, GROUP_M)
    pid_m = first_pid_m + ((pid % num_pid_in_group) % group_size_m)
    pid_n = (pid % num_pid_in_group) // group_size_m

    offs_am = (pid_m * BLOCK_M + tl.arange(0, BLOCK_M)) % M
    offs_bn = (pid_n * BLOCK_N + tl.arange(0, BLOCK_N)) % N
    offs_k = tl.arange(0, BLOCK_K)
    a_ptrs = a_ptr + offs_am[:, None] * stride_am + offs_k[None, :] * stride_ak
    b_ptrs = b_ptr + offs_k[:, None] * stride_bk + offs_bn[None, :] * stride_bn

    acc = tl.zeros((BLOCK_M, BLOCK_N), dtype=tl.float32)
    for kk in range(0, tl.cdiv(K, BLOCK_K)):
        a = tl.load(a_ptrs, mask=offs_k[None, :] < K - kk * BLOCK_K, other=0.0)
        b = tl.load(b_ptrs, mask=offs_k[:, None] < K - kk * BLOCK_K, other=0.0)
        acc = tl.dot(a, b, acc)
        a_ptrs += BLOCK_K * stride_ak
        b_ptrs += BLOCK_K * stride_bk

    c = acc.to(c_ptr.dtype.element_ty)
    offs_cm = pid_m * BLOCK_M + tl.arange(0, BLOCK_M)
    offs_cn = pid_n * BLOCK_N + tl.arange(0, BLOCK_N)
    c_ptrs = c_ptr + offs_cm[:, None] * stride_cm + offs_cn[None, :] * stride_cn
    mask = (offs_cm[:, None] < M) & (offs_cn[None, :] < N)
    tl.store(c_ptrs, c, mask=mask)

# config = {"BLOCK_K": 32, "BLOCK_M": 128, "BLOCK_N": 128, "GROUP_M": 8, "arch": "sm_90", "dtype": "fp32", "num_ctas": 1, "num_stages": 5, "num_warps": 4}
# arch = sm_90


// ===== COMPILED SASS (sm_90a) =====

	.target	sm_90a

	.elftype	@"ET_EXEC"


//--------------------- .note.nv.tkinfo           --------------------------
	.section	.note.nv.tkinfo,"",@"SHT_NOTE"
	.sectionflags	@"SHF_NOTE_NV_TKINFO"
	.tkinfo
        /*0018*/ 	.word	0x00000002
        /*0030*/ 	.string	""
        /*0030*/ 	.string	"ptxas"
        /*0030*/ 	.string	"Cuda compilation tools, release 13.0, V13.0.88"
        /*0030*/ 	.string	"Build cuda_13.0.r13.0/compiler.36424714_0"
        /*0030*/ 	.string	"-v  -suppress-debug-info  -lineinfo  -arch sm_90a "



//--------------------- .note.nv.cuinfo           --------------------------
	.section	.note.nv.cuinfo,"",@"SHT_NOTE"
	.sectionflags	@"SHF_NOTE_NV_CUINFO"
        /*0018*/ 	.short	0x0002
        /*001a*/ 	.short	0x005a
        /*001c*/ 	.short	0x0082
	.zero		2


//--------------------- .nv.info                  --------------------------
	.section	.nv.info,"",@"SHT_CUDA_INFO"
	.align	4


	//----- nvinfo : EIATTR_REGCOUNT
	.align		4
        /*0000*/ 	.byte	0x04, 0x2f
        /*0002*/ 	.short	(.L_1 - .L_0)
	.align		4
.L_0:
        /*0004*/ 	.word	index@(matmul_kernel)
        /*0008*/ 	.word	0x000000ff


	//----- nvinfo : EIATTR_FRAME_SIZE
	.align		4
.L_1:
        /*000c*/ 	.byte	0x04, 0x11
        /*000e*/ 	.short	(.L_3 - .L_2)
	.align		4
.L_2:
        /*0010*/ 	.word	index@(matmul_kernel)
        /*0014*/ 	.word	0x00000058


	//----- nvinfo : EIATTR_MIN_STACK_SIZE
	.align		4
.L_3:
        /*0018*/ 	.byte	0x04, 0x12
        /*001a*/ 	.short	(.L_5 - .L_4)
	.align		4
.L_4:
        /*001c*/ 	.word	index@(matmul_kernel)
        /*0020*/ 	.word	0x00000058
.L_5:


//--------------------- .nv.compat                --------------------------
	.section	.nv.compat,"",@"SHT_CUDA_COMPAT_INFO"
	.align	4
        /*0000*/ 	.byte	0x02, 0x09, 0x01, 0x00, 0x02, 0x02, 0x04, 0x00, 0x02, 0x05, 0x05, 0x00, 0x03, 0x07, 0x01, 0x01
        /*0010*/ 	.byte	0x02, 0x03, 0x00, 0x00, 0x02, 0x06, 0x01, 0x00, 0x04, 0x0b, 0x08, 0x00, 0x00, 0x00, 0x00, 0x00
        /*0020*/ 	.byte	0x00, 0x00, 0x00, 0x00


//--------------------- .nv.info.matmul_kernel    --------------------------
	.section	.nv.info.matmul_kernel,"",@"SHT_CUDA_INFO"
	.sectionflags	@""
	.align	4


	//----- nvinfo : EIATTR_CUDA_API_VERSION
	.align		4
        /*0000*/ 	.byte	0x04, 0x37
        /*0002*/ 	.short	(.L_7 - .L_6)
.L_6:
        /*0004*/ 	.word	0x00000082


	//----- nvinfo : EIATTR_KPARAM_INFO
	.align		4
.L_7:
        /*0008*/ 	.byte	0x04, 0x17
        /*000a*/ 	.short	(.L_9 - .L_8)
.L_8:
        /*000c*/ 	.word	0x00000000
        /*0010*/ 	.short	0x000d
        /*0012*/ 	.short	0x0048
        /*0014*/ 	.byte	0x00, 0xf4, 0x21, 0x00


	//----- nvinfo : EIATTR_KPARAM_INFO
	.align		4
.L_9:
        /*0018*/ 	.byte	0x04, 0x17
        /*001a*/ 	.short	(.L_11 - .L_10)
.L_10:
        /*001c*/ 	.word	0x00000000
        /*0020*/ 	.short	0x000c
        /*0022*/ 	.short	0x0040
        /*0024*/ 	.byte	0x00, 0xf4, 0x21, 0x00


	//----- nvinfo : EIATTR_KPARAM_INFO
	.align		4
.L_11:
        /*0028*/ 	.byte	0x04, 0x17
        /*002a*/ 	.short	(.L_13 - .L_12)
.L_12:
        /*002c*/ 	.word	0x00000000
        /*0030*/ 	.short	0x000b
        /*0032*/ 	.short	0x0038
        /*0034*/ 	.byte	0x00, 0xf0, 0x11, 0x00


	//----- nvinfo : EIATTR_KPARAM_INFO
	.align		4
.L_13:
        /*0038*/ 	.byte	0x04, 0x17
        /*003a*/ 	.short	(.L_15 - .L_14)
.L_14:
        /*003c*/ 	.word	0x00000000
        /*0040*/ 	.short	0x000a
        /*0042*/ 	.short	0x0034
        /*0044*/ 	.byte	0x00, 0xf0, 0x11, 0x00


	//----- nvinfo : EIATTR_KPARAM_INFO
	.align		4
.L_15:
        /*0048*/ 	.byte	0x04, 0x17
        /*004a*/ 	.short	(.L_17 - .L_16)
.L_16:
        /*004c*/ 	.word	0x00000000
        /*0050*/ 	.short	0x0009
        /*0052*/ 	.short	0x0030
        /*0054*/ 	.byte	0x00, 0xf0, 0x11, 0x00


	//----- nvinfo : EIATTR_KPARAM_INFO
	.align		4
.L_17:
        /*0058*/ 	.byte	0x04, 0x17
        /*005a*/ 	.short	(.L_19 - .L_18)
.L_18:
        /*005c*/ 	.word	0x00000000
        /*0060*/ 	.short	0x0008
        /*0062*/ 	.short	0x002c
        /*0064*/ 	.byte	0x00, 0xf0, 0x11, 0x00


	//----- nvinfo : EIATTR_KPARAM_INFO
	.align		4
.L_19:
        /*0068*/ 	.byte	0x04, 0x17
        /*006a*/ 	.short	(.L_21 - .L_20)
.L_20:
        /*006c*/ 	.word	0x00000000
        /*0070*/ 	.short	0x0007
        /*0072*/ 	.short	0x0028
        /*0074*/ 	.byte	0x00, 0xf0, 0x11, 0x00


	//----- nvinfo : EIATTR_KPARAM_INFO
	.align		4
.L_21:
        /*0078*/ 	.byte	0x04, 0x17
        /*007a*/ 	.short	(.L_23 - .L_22)
.L_22:
        /*007c*/ 	.word	0x00000000
        /*0080*/ 	.short	0x0006
        /*0082*/ 	.short	0x0024
        /*0084*/ 	.byte	0x00, 0xf0, 0x11, 0x00


	//----- nvinfo : EIATTR_KPARAM_INFO
	.align		4
.L_23:
        /*0088*/ 	.byte	0x04, 0x17
        /*008a*/ 	.short	(.L_25 - .L_24)
.L_24:
        /*008c*/ 	.word	0x00000000
        /*0090*/ 	.short	0x0005
        /*0092*/ 	.short	0x0020
        /*0094*/ 	.byte	0x00, 0xf0, 0x11, 0x00


	//----- nvinfo : EIATTR_KPARAM_INFO
	.align		4
.L_25:
        /*0098*/ 	.byte	0x04, 0x17
        /*009a*/ 	.short	(.L_27 - .L_26)
.L_26:
        /*009c*/ 	.word	0x00000000
        /*00a0*/ 	.short	0x0004
        /*00a2*/ 	.short	0x001c
        /*00a4*/ 	.byte	0x00, 0xf0, 0x11, 0x00


	//----- nvinfo : EIATTR_KPARAM_INFO
	.align		4
.L_27:
        /*00a8*/ 	.byte	0x04, 0x17
        /*00aa*/ 	.short	(.L_29 - .L_28)
.L_28:
        /*00ac*/ 	.word	0x00000000
        /*00b0*/ 	.short	0x0003
        /*00b2*/ 	.short	0x0018
        /*00b4*/ 	.byte	0x00, 0xf0, 0x11, 0x00


	//----- nvinfo : EIATTR_KPARAM_INFO
	.align		4
.L_29:
        /*00b8*/ 	.byte	0x04, 0x17
        /*00ba*/ 	.short	(.L_31 - .L_30)
.L_30:
        /*00bc*/ 	.word	0x00000000
        /*00c0*/ 	.short	0x0002
        /*00c2*/ 	.short	0x0010
        /*00c4*/ 	.byte	0x00, 0xf4, 0x21, 0x00


	//----- nvinfo : EIATTR_KPARAM_INFO
	.align		4
.L_31:
        /*00c8*/ 	.byte	0x04, 0x17
        /*00ca*/ 	.short	(.L_33 - .L_32)
.L_32:
        /*00cc*/ 	.word	0x00000000
        /*00d0*/ 	.short	0x0001
        /*00d2*/ 	.short	0x0008
        /*00d4*/ 	.byte	0x00, 0xf4, 0x21, 0x00


	//----- nvinfo : EIATTR_KPARAM_INFO
	.align		4
.L_33:
        /*00d8*/ 	.byte	0x04, 0x17
        /*00da*/ 	.short	(.L_35 - .L_34)
.L_34:
        /*00dc*/ 	.word	0x00000000
        /*00e0*/ 	.short	0x0000
        /*00e2*/ 	.short	0x0000
        /*00e4*/ 	.byte	0x00, 0xf4, 0x21, 0x00


	//----- nvinfo : EIATTR_SPARSE_MMA_MASK
	.align		4
.L_35:
        /*00e8*/ 	.byte	0x03, 0x50
        /*00ea*/ 	.short	0x0000


	//----- nvinfo : EIATTR_MAXREG_COUNT
	.align		4
        /*00ec*/ 	.byte	0x03, 0x1b
        /*00ee*/ 	.short	0x00ff


	//----- nvinfo : EIATTR_NUM_BARRIERS
	.align		4
        /*00f0*/ 	.byte	0x02, 0x4c
        /*00f2*/ 	.byte	0x01
	.zero		1


	//----- nvinfo : EIATTR_ANNOTATIONS
	.align		4
        /*00f4*/ 	.byte	0x04, 0x55
        /*00f6*/ 	.short	(.L_37 - .L_36)


	//   ....[0]....
.L_36:
        /*00f8*/ 	.word	0x00000001
        /*00fc*/ 	.byte	0xc0, 0x00, 0x00, 0x00, 0x01, 0x00, 0x00, 0x00, 0x70, 0x11, 0x00, 0x00, 0x01, 0x00, 0x00, 0x00
        /* <DEDUP_REMOVED lines=21> */
        /*025c*/ 	.byte	0x20, 0x98, 0x00, 0x00


	//----- nvinfo : EIATTR_MERCURY_ISA_VERSION
	.align		4
.L_37:
        /*0260*/ 	.byte	0x03, 0x5f
        /*0262*/ 	.short	0x0101


	//----- nvinfo : EIATTR_EXIT_INSTR_OFFSETS
	.align		4
        /*0264*/ 	.byte	0x04, 0x1c
        /*0266*/ 	.short	(.L_39 - .L_38)


	//   ....[0]....
.L_38:
        /*0268*/ 	.word	0x0000e0d0


	//   ....[1]....
        /*026c*/ 	.word	0x0000e0f0


	//----- nvinfo : EIATTR_REQNTID
	.align		4
.L_39:
        /*0270*/ 	.byte	0x04, 0x10
        /*0272*/ 	.short	(.L_41 - .L_40)
.L_40:
        /*0274*/ 	.word	0x00000080
        /*0278*/ 	.word	0x00000001
        /*027c*/ 	.word	0x00000001


	//----- nvinfo : EIATTR_CBANK_PARAM_SIZE
	.align		4
.L_41:
        /*0280*/ 	.byte	0x03, 0x19
        /*0282*/ 	.short	0x0050


	//----- nvinfo : EIATTR_PARAM_CBANK
	.align		4
        /*0284*/ 	.byte	0x04, 0x0a
        /*0286*/ 	.short	(.L_43 - .L_42)
	.align		4
.L_42:
        /*0288*/ 	.word	index@(.nv.constant0.matmul_kernel)
        /*028c*/ 	.short	0x0210
        /*028e*/ 	.short	0x0050


	//----- nvinfo : EIATTR_SW_WAR
	.align		4
.L_43:
        /*0290*/ 	.byte	0x04, 0x36
        /*0292*/ 	.short	(.L_45 - .L_44)
.L_44:
        /*0294*/ 	.word	0x00000008
.L_45:


//--------------------- .nv.callgraph             --------------------------
	.section	.nv.callgraph,"",@"SHT_CUDA_CALLGRAPH"
	.align	4
	.sectionentsize	8
	.align		4
        /*0000*/ 	.word	0x00000000
	.align		4
        /*0004*/ 	.word	0xffffffff
	.align		4
        /*0008*/ 	.word	0x00000000
	.align		4
        /*000c*/ 	.word	0xfffffffe
	.align		4
        /*0010*/ 	.word	0x00000000
	.align		4
        /*0014*/ 	.word	0xfffffffd
	.align		4
        /*0018*/ 	.word	0x00000000
	.align		4
        /*001c*/ 	.word	0xfffffffc


//--------------------- .text.matmul_kernel       --------------------------
	.section	.text.matmul_kernel,"ax",@progbits
	.align	128
        .global         matmul_kernel
        .type           matmul_kernel,@function
        .size           matmul_kernel,(.L_x_3 - matmul_kernel)
        .other          matmul_kernel,@"STO_CUDA_ENTRY STV_DEFAULT"
matmul_kernel:
.text.matmul_kernel:
[----:B------:R-:W1:Y:S08]  /*0000*/  LDC R1, c[0x0][0x28] ;  /* 0x00000a00ff017b82 */ /* 0x000e700000000800 */
[----:B------:R-:W2:Y:S01]  /*0010*/  LDC.64 R2, c[0x0][0x228] ;  /* 0x00008a00ff027b82 */ /* 0x000ea20000000a00 */
[----:B-1----:R-:W-:Y:S01]  /*0020*/  VIADD R1, R1, 0xffffffa8 ;  /* 0xffffffa801017836 */ /* 0x002fe20000000000 */
[----:B------:R-:W1:Y:S01]  /*0030*/  S2R R5, SR_CTAID.X ;  /* 0x0000000000057919 */ /* 0x000e620000002500 */
[----:B------:R-:W-:Y:S01]  /*0040*/  ULDC UR5, c[0x0][0x240] ;  /* 0x0000900000057ab9 */ /* 0x000fe20000000800 */
[----:B------:R-:W-:Y:S01]  /*0050*/  ULDC.64 UR6, c[0x0][0x210] ;  /* 0x0000840000067ab9 */ /* 0x000fe20000000a00 */
[----:B------:R-:W-:Y:S01]  /*0060*/  UMOV UR8, 0x400 ;  /* 0x0000040000087882 */ /* 0x000fe20000000000 */
[----:B------:R-:W3:Y:S01]  /*0070*/  S2R R152, SR_TID.X ;  /* 0x0000000000987919 */ /* 0x000ee20000002100 */
[----:B------:R-:W-:Y:S01]  /*0080*/  ULDC.64 UR16, c[0x0][0x208] ;  /* 0x0000820000107ab9 */ /* 0x000fe20000000a00 */
[----:B------:R-:W4:Y:S08]  /*0090*/  LDC.64 R178, c[0x0][0x230] ;  /* 0x00008c00ffb27b82 */ /* 0x000f300000000a00 */
[----:B------:R-:W5:Y:S01]  /*00a0*/  S2UR UR4, SR_CgaCtaId ;  /* 0x00000000000479c3 */ /* 0x000f620000008800 */
[----:B--2---:R-:W-:Y:S01]  /*00b0*/  IMAD.MOV.U32 R155, RZ, RZ, R3 ;  /* 0x000000ffff9b7224 */ /* 0x004fe200078e0003 */
[----:B------:R2:W-:Y:S01]  /*00c0*/  STL.64 [R1+0x50], R2 ;  /* 0x0000500201007387 */ /* 0x0005e20000100a00 */
[----:B------:R-:W-:-:S05]  /*00d0*/  IMAD.MOV.U32 R153, RZ, RZ, R2 ;  /* 0x000000ffff997224 */ /* 0x000fca00078e0002 */
[----:B------:R-:W5:Y:S01]  /*00e0*/  LDC R184, c[0x0][0x230] ;  /* 0x00008c00ffb87b82 */ /* 0x000f620000000800 */
[----:B------:R-:W-:Y:S02]  /*00f0*/  VIADD R0, R155, 0x7f ;  /* 0x0000007f9b007836 */ /* 0x000fe40000000000 */
[C---:B----4-:R-:W-:Y:S01]  /*0100*/  VIADD R187, R178.reuse, 0x1f ;  /* 0x0000001fb2bb7836 */ /* 0x050fe20000000000 */
[----:B-1----:R-:W-:Y:S01]  /*0110*/  IABS R8, R5 ;  /* 0x0000000500087213 */ /* 0x002fe20000000000 */
[----:B------:R-:W-:-:S03]  /*0120*/  VIADD R174, R178, 0xffffffd9 ;  /* 0xffffffd9b2ae7836 */ /* 0x000fc60000000000 */
[----:B------:R-:W1:Y:S01]  /*0130*/  LDC R180, c[0x0][0x230] ;  /* 0x00008c00ffb47b82 */ /* 0x000e620000000800 */
[----:B--2---:R-:W-:Y:S02]  /*0140*/  SHF.R.S32.HI R3, RZ, 0x1f, R0 ;  /* 0x0000001fff037819 */ /* 0x004fe40000011400 */
[C---:B---3--:R-:W-:Y:S01]  /*0150*/  LOP3.LUT R11, R152.reuse, 0x7f, RZ, 0xc0, !PT ;  /* 0x0000007f980b7812 */ /* 0x048fe200078ec0ff */
[----:B-----5:R-:W-:Y:S01]  /*0160*/  ULEA UR8, UR4, UR8, 0x18 ;  /* 0x0000000804087291 */ /* 0x020fe2000f8ec03f */
[----:B------:R-:W-:Y:S02]  /*0170*/  LEA.HI R3, R3, R0, RZ, 0x7 ;  /* 0x0000000003037211 */ /* 0x000fe400078f38ff */
[----:B------:R-:W-:Y:S01]  /*0180*/  LOP3.LUT R189, R152, 0x1f, RZ, 0xc0, !PT ;  /* 0x0000001f98bd7812 */ /* 0x000fe200078ec0ff */
[----:B------:R-:W2:Y:S01]  /*0190*/  LDC R185, c[0x0][0x230] ;  /* 0x00008c00ffb97b82 */ /* 0x000ea20000000800 */
[----:B------:R-:W-:-:S05]  /*01a0*/  SHF.R.S32.HI R3, RZ, 0x7, R3 ;  /* 0x00000007ff037819 */ /* 0x000fca0000011403 */
[----:B------:R-:W-:Y:S02]  /*01b0*/  IMAD.SHL.U32 R4, R3, 0x8, RZ ;  /* 0x0000000803047824 */ /* 0x000fe400078e00ff */
[----:B------:R-:W3:Y:S03]  /*01c0*/  LDC R186, c[0x0][0x230] ;  /* 0x00008c00ffba7b82 */ /* 0x000ee60000000800 */
[-C--:B------:R-:W-:Y:S02]  /*01d0*/  IABS R7, R4.reuse ;  /* 0x0000000400077213 */ /* 0x080fe40000000000 */
[----:B------:R-:W-:Y:S02]  /*01e0*/  IABS R10, R4 ;  /* 0x00000004000a7213 */ /* 0x000fe40000000000 */
[----:B------:R-:W4:Y:S08]  /*01f0*/  I2F.RP R0, R7 ;  /* 0x0000000700007306 */ /* 0x000f300000209400 */
[----:B----4-:R-:W4:Y:S02]  /*0200*/  MUFU.RCP R0, R0 ;  /* 0x0000000000007308 */ /* 0x010f240000001000 */
[----:B----4-:R-:W-:-:S02]  /*0210*/  VIADD R2, R0, 0xffffffe ;  /* 0x0ffffffe00027836 */ /* 0x010fc40000000000 */
[----:B------:R-:W-:-:S04]  /*0220*/  IMAD.MOV R0, RZ, RZ, -R10 ;  /* 0x000000ffff007224 */ /* 0x000fc800078e0a0a */
[----:B------:R4:W5:Y:S02]  /*0230*/  F2I.FTZ.U32.TRUNC.NTZ R3, R2 ;  /* 0x0000000200037305 */ /* 0x000964000021f000 */
[----:B----4-:R-:W-:Y:S02]  /*0240*/  IMAD.MOV.U32 R2, RZ, RZ, RZ ;  /* 0x000000ffff027224 */ /* 0x010fe400078e00ff */
[----:B-----5:R-:W-:-:S04]  /*0250*/  IMAD.MOV R6, RZ, RZ, -R3 ;  /* 0x000000ffff067224 */ /* 0x020fc800078e0a03 */
[----:B------:R-:W-:Y:S02]  /*0260*/  IMAD R9, R6, R7, RZ ;  /* 0x0000000706097224 */ /* 0x000fe400078e02ff */
[----:B------:R-:W-:Y:S02]  /*0270*/  IMAD.MOV.U32 R6, RZ, RZ, R8 ;  /* 0x000000ffff067224 */ /* 0x000fe400078e0008 */
[----:B------:R-:W-:-:S06]  /*0280*/  IMAD.HI.U32 R3, R3, R9, R2 ;  /* 0x0000000903037227 */ /* 0x000fcc00078e0002 */
[----:B------:R-:W-:-:S04]  /*0290*/  IMAD.HI.U32 R3, R3, R6, RZ ;  /* 0x0000000603037227 */ /* 0x000fc800078e00ff */
[----:B------:R-:W-:-:S05]  /*02a0*/  IMAD R0, R3, R0, R6 ;  /* 0x0000000003007224 */ /* 0x000fca00078e0206 */
[----:B------:R-:W-:-:S13]  /*02b0*/  ISETP.GT.U32.AND P1, PT, R7, R0, PT ;  /* 0x000000000700720c */ /* 0x000fda0003f24070 */
[----:B------:R-:W-:Y:S02]  /*02c0*/  @!P1 IMAD.IADD R0, R0, 0x1, -R7 ;  /* 0x0000000100009824 */ /* 0x000fe400078e0a07 */
[----:B------:R-:W-:Y:S01]  /*02d0*/  @!P1 VIADD R3, R3, 0x1 ;  /* 0x0000000103039836 */ /* 0x000fe20000000000 */
[----:B------:R-:W-:Y:S02]  /*02e0*/  ISETP.NE.AND P1, PT, R4, RZ, PT ;  /* 0x000000ff0400720c */ /* 0x000fe40003f25270 */
[----:B------:R-:W-:Y:S02]  /*02f0*/  ISETP.GE.U32.AND P0, PT, R0, R7, PT ;  /* 0x000000070000720c */ /* 0x000fe40003f06070 */
[----:B------:R-:W-:-:S04]  /*0300*/  LOP3.LUT R0, R5, R4, RZ, 0x3c, !PT ;  /* 0x0000000405007212 */ /* 0x000fc800078e3cff */
[----:B------:R-:W-:Y:S01]  /*0310*/  ISETP.GE.AND P2, PT, R0, RZ, PT ;  /* 0x000000ff0000720c */ /* 0x000fe20003f46270 */
[----:B------:R-:W-:-:S06]  /*0320*/  VIADD R0, R153, 0x7f ;  /* 0x0000007f99007836 */ /* 0x000fcc0000000000 */
[----:B------:R-:W-:-:S04]  /*0330*/  @P0 VIADD R3, R3, 0x1 ;  /* 0x0000000103030836 */ /* 0x000fc80000000000 */
[----:B------:R-:W-:Y:S01]  /*0340*/  IMAD.MOV.U32 R2, RZ, RZ, R3 ;  /* 0x000000ffff027224 */ /* 0x000fe200078e0003 */
[----:B------:R-:W-:-:S03]  /*0350*/  SHF.R.S32.HI R3, RZ, 0x1f, R0 ;  /* 0x0000001fff037819 */ /* 0x000fc60000011400 */
[----:B------:R-:W-:Y:S01]  /*0360*/  @!P2 IMAD.MOV R2, RZ, RZ, -R2 ;  /* 0x000000ffff02a224 */ /* 0x000fe200078e0a02 */
[----:B------:R-:W-:Y:S02]  /*0370*/  @!P1 LOP3.LUT R2, RZ, R4, RZ, 0x33, !PT ;  /* 0x00000004ff029212 */ /* 0x000fe400078e33ff */
[----:B------:R-:W-:-:S03]  /*0380*/  LEA.HI R3, R3, R0, RZ, 0x7 ;  /* 0x0000000003037211 */ /* 0x000fc600078f38ff */
[----:B------:R-:W-:Y:S02]  /*0390*/  IMAD.SHL.U32 R12, R2, 0x8, RZ ;  /* 0x00000008020c7824 */ /* 0x000fe400078e00ff */
[----:B------:R-:W-:-:S03]  /*03a0*/  IMAD.MOV R2, RZ, RZ, -R2 ;  /* 0x000000ffff027224 */ /* 0x000fc600078e0a02 */
[----:B------:R-:W-:Y:S01]  /*03b0*/  LEA.HI.SX32 R3, R3, -R12, 0x19 ;  /* 0x8000000c03037211 */ /* 0x000fe200078fcaff */
[----:B------:R-:W-:Y:S01]  /*03c0*/  IMAD R15, R4, R2, R5 ;  /* 0x00000002040f7224 */ /* 0x000fe200078e0205 */
[----:B------:R-:W-:Y:S01]  /*03d0*/  IABS R4, R155 ;  /* 0x0000009b00047213 */ /* 0x000fe20000000000 */
[----:B------:R-:W-:Y:S01]  /*03e0*/  IMAD.MOV.U32 R2, RZ, RZ, RZ ;  /* 0x000000ffff027224 */ /* 0x000fe200078e00ff */
[----:B------:R-:W-:-:S04]  /*03f0*/  VIMNMX R14, R3, 0x8, PT ;  /* 0x00000008030e7848 */ /* 0x000fc80003fe0100 */
[-C--:B------:R-:W-:Y:S02]  /*0400*/  IABS R7, R14.reuse ;  /* 0x0000000e00077213 */ /* 0x080fe40000000000 */
[----:B------:R-:W-:Y:S02]  /*0410*/  IABS R8, R14 ;  /* 0x0000000e00087213 */ /* 0x000fe40000000000 */
[----:B------:R-:W4:Y:S08]  /*0420*/  I2F.RP R0, R7 ;  /* 0x0000000700007306 */ /* 0x000f300000209400 */
[----:B----4-:R-:W4:Y:S02]  /*0430*/  MUFU.RCP R0, R0 ;  /* 0x0000000000007308 */ /* 0x010f240000001000 */
[----:B----4-:R-:W-:-:S02]  /*0440*/  VIADD R3, R0, 0xffffffe ;  /* 0x0ffffffe00037836 */ /* 0x010fc40000000000 */
[----:B------:R-:W-:-:S04]  /*0450*/  IMAD.MOV R0, RZ, RZ, -R8 ;  /* 0x000000ffff007224 */ /* 0x000fc800078e0a08 */
[----:B------:R-:W4:Y:S02]  /*0460*/  F2I.FTZ.U32.TRUNC.NTZ R3, R3 ;  /* 0x0000000300037305 */ /* 0x000f24000021f000 */
[----:B----4-:R-:W-:-:S04]  /*0470*/  IMAD.MOV R6, RZ, RZ, -R3 ;  /* 0x000000ffff067224 */ /* 0x010fc800078e0a03 */
[----:B------:R-:W-:Y:S01]  /*0480*/  IMAD R5, R6, R7, RZ ;  /* 0x0000000706057224 */ /* 0x000fe200078e02ff */
[----:B------:R-:W-:-:S03]  /*0490*/  IABS R6, R15 ;  /* 0x0000000f00067213 */ /* 0x000fc60000000000 */
[----:B------:R-:W-:Y:S01]  /*04a0*/  IMAD.HI.U32 R2, R3, R5, R2 ;  /* 0x0000000503027227 */ /* 0x000fe200078e0002 */
[----:B------:R-:W-:-:S03]  /*04b0*/  IABS R5, R153 ;  /* 0x0000009900057213 */ /* 0x000fc60000000000 */
[----:B------:R-:W-:Y:S02]  /*04c0*/  IMAD.MOV.U32 R3, RZ, RZ, R6 ;  /* 0x000000ffff037224 */ /* 0x000fe400078e0006 */
[----:B------:R-:W4:Y:S02]  /*04d0*/  I2F.RP R6, R4 ;  /* 0x0000000400067306 */ /* 0x000f240000209400 */
[----:B------:R-:W-:-:S04]  /*04e0*/  IMAD.HI.U32 R2, R2, R3, RZ ;  /* 0x0000000302027227 */ /* 0x000fc800078e00ff */
[----:B------:R-:W-:Y:S02]  /*04f0*/  IMAD R0, R2, R0, R3 ;  /* 0x0000000002007224 */ /* 0x000fe400078e0203 */
[----:B------:R-:W5:Y:S03]  /*0500*/  I2F.RP R3, R5 ;  /* 0x0000000500037306 */ /* 0x000f660000209400 */
[----:B------:R-:W-:-:S05]  /*0510*/  ISETP.GT.U32.AND P1, PT, R7, R0, PT ;  /* 0x000000000700720c */ /* 0x000fca0003f24070 */
[----:B----4-:R-:W4:Y:S08]  /*0520*/  MUFU.RCP R6, R6 ;  /* 0x0000000600067308 */ /* 0x010f300000001000 */
[----:B------:R-:W-:Y:S01]  /*0530*/  @!P1 IMAD.IADD R0, R0, 0x1, -R7 ;  /* 0x0000000100009824 */ /* 0x000fe200078e0a07 */
[----:B-----5:R-:W5:Y:S01]  /*0540*/  MUFU.RCP R3, R3 ;  /* 0x0000000300037308 */ /* 0x020f620000001000 */
[----:B------:R-:W-:Y:S01]  /*0550*/  @!P1 VIADD R2, R2, 0x1 ;  /* 0x0000000102029836 */ /* 0x000fe20000000000 */
[----:B------:R-:W-:-:S02]  /*0560*/  ISETP.NE.AND P1, PT, R14, RZ, PT ;  /* 0x000000ff0e00720c */ /* 0x000fc40003f25270 */
[----:B------:R-:W-:Y:S02]  /*0570*/  ISETP.GE.U32.AND P0, PT, R0, R7, PT ;  /* 0x000000070000720c */ /* 0x000fe40003f06070 */
[----:B------:R-:W-:Y:S01]  /*0580*/  LOP3.LUT R0, R15, R14, RZ, 0x3c, !PT ;  /* 0x0000000e0f007212 */ /* 0x000fe200078e3cff */
[----:B----4-:R-:W-:-:S03]  /*0590*/  VIADD R8, R6, 0xffffffe ;  /* 0x0ffffffe06087836 */ /* 0x010fc60000000000 */
[----:B------:R-:W-:Y:S01]  /*05a0*/  ISETP.GE.AND P2, PT, R0, RZ, PT ;  /* 0x000000ff0000720c */ /* 0x000fe20003f46270 */
[----:B------:R-:W4:Y:S01]  /*05b0*/  F2I.FTZ.U32.TRUNC.NTZ R9, R8 ;  /* 0x0000000800097305 */ /* 0x000f22000021f000 */
[----:B------:R-:W-:-:S05]  /*05c0*/  LOP3.LUT R0, R152, 0x60, RZ, 0xc0, !PT ;  /* 0x0000006098007812 */ /* 0x000fca00078ec0ff */
[----:B------:R-:W-:Y:S01]  /*05d0*/  @P0 VIADD R2, R2, 0x1 ;  /* 0x0000000102020836 */ /* 0x000fe20000000000 */
[----:B------:R-:W-:Y:S01]  /*05e0*/  SHF.R.U32.HI R13, RZ, 0x1, R0 ;  /* 0x00000001ff0d7819 */ /* 0x000fe20000011600 */
[----:B-----5:R-:W-:Y:S01]  /*05f0*/  VIADD R6, R3, 0xffffffe ;  /* 0x0ffffffe03067836 */ /* 0x020fe20000000000 */
[----:B------:R-:W-:Y:S01]  /*0600*/  SHF.R.U32.HI R3, RZ, 0x5, R152 ;  /* 0x00000005ff037819 */ /* 0x000fe20000011698 */
[----:B------:R-:W-:Y:S02]  /*0610*/  IMAD.MOV.U32 R16, RZ, RZ, R2 ;  /* 0x000000ffff107224 */ /* 0x000fe400078e0002 */
[----:B------:R-:W5:Y:S01]  /*0620*/  F2I.FTZ.U32.TRUNC.NTZ R7, R6 ;  /* 0x0000000600077305 */ /* 0x000f62000021f000 */
[----:B------:R-:W-:Y:S01]  /*0630*/  SGXT.U32 R3, R3, 0x2 ;  /* 0x000000020303781a */ /* 0x000fe20000000000 */
[----:B------:R-:W-:Y:S01]  /*0640*/  @!P2 IMAD.MOV R16, RZ, RZ, -R16 ;  /* 0x000000ffff10a224 */ /* 0x000fe200078e0a10 */
[----:B------:R-:W-:Y:S01]  /*0650*/  @!P1 LOP3.LUT R16, RZ, R14, RZ, 0x33, !PT ;  /* 0x0000000eff109212 */ /* 0x000fe200078e33ff */
[----:B------:R-:W-:-:S02]  /*0660*/  IMAD.SHL.U32 R2, R11, 0x4, RZ ;  /* 0x000000040b027824 */ /* 0x000fc400078e00ff */
[----:B----4-:R-:W-:Y:S02]  /*0670*/  IMAD.MOV R17, RZ, RZ, -R9 ;  /* 0x000000ffff117224 */ /* 0x010fe400078e0a09 */
[----:B------:R-:W-:Y:S01]  /*0680*/  IMAD.SHL.U32 R0, R16, 0x80, RZ ;  /* 0x0000008010007824 */ /* 0x000fe200078e00ff */
[----:B------:R-:W-:Y:S01]  /*0690*/  LOP3.LUT R2, R2, R13, RZ, 0x3c, !PT ;  /* 0x0000000d02027212 */ /* 0x000fe200078e3cff */
[----:B------:R-:W-:Y:S02]  /*06a0*/  IMAD R13, R17, R4, RZ ;  /* 0x00000004110d7224 */ /* 0x000fe400078e02ff */
[----:B------:R-:W-:Y:S01]  /*06b0*/  IMAD.MOV.U32 R8, RZ, RZ, RZ ;  /* 0x000000ffff087224 */ /* 0x000fe200078e00ff */
[----:B------:R-:W-:Y:S01]  /*06c0*/  LOP3.LUT R10, R0, R3, RZ, 0xfc, !PT ;  /* 0x00000003000a7212 */ /* 0x000fe200078efcff */
[----:B------:R-:W-:Y:S01]  /*06d0*/  IMAD.MOV R3, RZ, RZ, -R16 ;  /* 0x000000ffff037224 */ /* 0x000fe200078e0a10 */
[----:B------:R-:W-:Y:S01]  /*06e0*/  LOP3.LUT R176, R2, 0x40, RZ, 0x3c, !PT ;  /* 0x0000004002b07812 */ /* 0x000fe200078e3cff */
[----:B-----5:R-:W-:Y:S01]  /*06f0*/  IMAD.MOV R6, RZ, RZ, -R7 ;  /* 0x000000ffff067224 */ /* 0x020fe200078e0a07 */
[----:B------:R-:W-:Y:S01]  /*0700*/  LOP3.LUT R25, R10, 0x7c, RZ, 0xfc, !PT ;  /* 0x0000007c0a197812 */ /* 0x000fe200078efcff */
[----:B------:R-:W-:Y:S01]  /*0710*/  IMAD.HI.U32 R8, R9, R13, R8 ;  /* 0x0000000d09087227 */ /* 0x000fe200078e0008 */
[----:B------:R-:W-:-:S02]  /*0720*/  IABS R13, R10 ;  /* 0x0000000a000d7213 */ /* 0x000fc40000000000 */
[----:B------:R-:W-:Y:S01]  /*0730*/  IABS R19, R25 ;  /* 0x0000001900137213 */ /* 0x000fe20000000000 */
[----:B------:R-:W-:Y:S01]  /*0740*/  IMAD R9, R6, R5, RZ ;  /* 0x0000000506097224 */ /* 0x000fe200078e02ff */
[C---:B------:R-:W-:Y:S01]  /*0750*/  LOP3.LUT R16, R10.reuse, 0xc, RZ, 0xfc, !PT ;  /* 0x0000000c0a107812 */ /* 0x040fe200078efcff */
[----:B------:R-:W-:Y:S01]  /*0760*/  IMAD.MOV.U32 R6, RZ, RZ, RZ ;  /* 0x000000ffff067224 */ /* 0x000fe200078e00ff */
[----:B------:R-:W-:Y:S01]  /*0770*/  LOP3.LUT R18, R10, 0x10, RZ, 0xfc, !PT ;  /* 0x000000100a127812 */ /* 0x000fe200078efcff */
[----:B------:R-:W-:Y:S01]  /*0780*/  IMAD R3, R14, R3, R15 ;  /* 0x000000030e037224 */ /* 0x000fe200078e020f */
[----:B------:R-:W-:Y:S01]  /*0790*/  LOP3.LUT R14, R10, 0x4, RZ, 0xfc, !PT ;  /* 0x000000040a0e7812 */ /* 0x000fe200078efcff */
[----:B------:R-:W-:Y:S01]  /*07a0*/  IMAD.HI.U32 R7, R7, R9, R6 ;  /* 0x0000000907077227 */ /* 0x000fe200078e0006 */
[----:B------:R-:W-:Y:S02]  /*07b0*/  IABS R21, R16 ;  /* 0x0000001000157213 */ /* 0x000fe40000000000 */
[----:B------:R-:W-:Y:S01]  /*07c0*/  IABS R15, R14 ;  /* 0x0000000e000f7213 */ /* 0x000fe20000000000 */
[----:B------:R-:W-:Y:S01]  /*07d0*/  IMAD.HI.U32 R9, R8, R19, RZ ;  /* 0x0000001308097227 */ /* 0x000fe200078e00ff */
[----:B------:R-:W-:-:S02]  /*07e0*/  ISETP.GE.AND P2, PT, R14, RZ, PT ;  /* 0x000000ff0e00720c */ /* 0x000fc40003f46270 */
[----:B------:R-:W-:Y:S01]  /*07f0*/  LOP3.LUT R14, R10, 0x8, RZ, 0xfc, !PT ;  /* 0x000000080a0e7812 */ /* 0x000fe200078efcff */
[----:B------:R-:W-:Y:S01]  /*0800*/  IMAD.IADD R6, R12, 0x1, R3 ;  /* 0x000000010c067824 */ /* 0x000fe200078e0203 */
[----:B------:R-:W-:Y:S01]  /*0810*/  LOP3.LUT R22, R10, 0x18, RZ, 0xfc, !PT ;  /* 0x000000180a167812 */ /* 0x000fe200078efcff */
[----:B------:R-:W-:Y:S01]  /*0820*/  IMAD.MOV R12, RZ, RZ, -R9 ;  /* 0x000000ffff0c7224 */ /* 0x000fe200078e0a09 */
[----:B------:R-:W-:Y:S01]  /*0830*/  IABS R17, R14 ;  /* 0x0000000e00117213 */ /* 0x000fe20000000000 */
[----:B------:R-:W-:Y:S01]  /*0840*/  IMAD.HI.U32 R3, R8, R13, RZ ;  /* 0x0000000d08037227 */ /* 0x000fe200078e00ff */
[----:B------:R-:W-:Y:S02]  /*0850*/  ISETP.GE.AND P4, PT, R14, RZ, PT ;  /* 0x000000ff0e00720c */ /* 0x000fe40003f86270 */
[----:B------:R-:W-:Y:S01]  /*0860*/  IABS R14, R18 ;  /* 0x00000012000e7213 */ /* 0x000fe20000000000 */
[----:B------:R-:W-:Y:S01]  /*0870*/  IMAD.HI.U32 R9, R8, R15, RZ ;  /* 0x0000000f08097227 */ /* 0x000fe200078e00ff */
[----:B------:R-:W-:-:S02]  /*0880*/  LOP3.LUT R20, R10, 0x14, RZ, 0xfc, !PT ;  /* 0x000000140a147812 */ /* 0x000fc400078efcff */
[----:B------:R-:W-:Y:S01]  /*0890*/  IABS R23, R22 ;  /* 0x0000001600177213 */ /* 0x000fe20000000000 */
[----:B------:R-:W-:Y:S01]  /*08a0*/  IMAD R19, R4, R12, R19 ;  /* 0x0000000c04137224 */ /* 0x000fe200078e0213 */
[C---:B------:R-:W-:Y:S01]  /*08b0*/  LOP3.LUT R24, R10.reuse, 0x1c, RZ, 0xfc, !PT ;  /* 0x0000001c0a187812 */ /* 0x040fe200078efcff */
[----:B------:R-:W-:Y:S01]  /*08c0*/  IMAD.MOV R3, RZ, RZ, -R3 ;  /* 0x000000ffff037224 */ /* 0x000fe200078e0a03 */
[----:B------:R-:W-:Y:S01]  /*08d0*/  LOP3.LUT R26, R10, 0x2c, RZ, 0xfc, !PT ;  /* 0x0000002c0a1a7812 */ /* 0x000fe200078efcff */
[----:B------:R-:W-:Y:S01]  /*08e0*/  IMAD.MOV R9, RZ, RZ, -R9 ;  /* 0x000000ffff097224 */ /* 0x000fe200078e0a09 */
[C---:B------:R-:W-:Y:S01]  /*08f0*/  ISETP.GT.U32.AND P0, PT, R4.reuse, R19, PT ;  /* 0x000000130400720c */ /* 0x040fe20003f04070 */
[C---:B------:R-:W-:Y:S01]  /*0900*/  IMAD R3, R4.reuse, R3, R13 ;  /* 0x0000000304037224 */ /* 0x040fe200078e020d */
[----:B------:R-:W-:Y:S01]  /*0910*/  IABS R27, R26 ;  /* 0x0000001a001b7213 */ /* 0x000fe20000000000 */
[----:B------:R-:W-:Y:S01]  /*0920*/  IMAD R9, R4, R9, R15 ;  /* 0x0000000904097224 */ /* 0x000fe200078e020f */
[----:B------:R-:W-:Y:S01]  /*0930*/  LOP3.LUT R32, R10, 0x50, RZ, 0xfc, !PT ;  /* 0x000000500a207812 */ /* 0x000fe200078efcff */
[----:B------:R-:W-:Y:S01]  /*0940*/  IMAD.HI.U32 R12, R8, R17, RZ ;  /* 0x00000011080c7227 */ /* 0x000fe200078e00ff */
[----:B------:R-:W-:-:S02]  /*0950*/  ISETP.GT.U32.AND P1, PT, R4, R3, PT ;  /* 0x000000030400720c */ /* 0x000fc40003f24070 */
[----:B------:R-:W-:Y:S01]  /*0960*/  ISETP.GT.U32.AND P3, PT, R4, R9, PT ;  /* 0x000000090400720c */ /* 0x000fe20003f64070 */
[----:B------:R-:W-:Y:S01]  /*0970*/  IMAD.HI.U32 R13, R8, R21, RZ ;  /* 0x00000015080d7227 */ /* 0x000fe200078e00ff */
[C---:B------:R-:W-:Y:S02]  /*0980*/  LOP3.LUT R34, R10.reuse, 0x54, RZ, 0xfc, !PT ;  /* 0x000000540a227812 */ /* 0x040fe400078efcff */
[----:B------:R-:W-:Y:S01]  /*0990*/  LOP3.LUT R36, R10, 0x58, RZ, 0xfc, !PT ;  /* 0x000000580a247812 */ /* 0x000fe200078efcff */
[----:B------:R-:W-:Y:S01]  /*09a0*/  @!P0 IMAD.IADD R19, R19, 0x1, -R4 ;  /* 0x0000000113138824 */ /* 0x000fe200078e0a04 */
[----:B------:R-:W-:Y:S01]  /*09b0*/  ISETP.GE.AND P0, PT, R16, RZ, PT ;  /* 0x000000ff1000720c */ /* 0x000fe20003f06270 */
[----:B------:R-:W-:Y:S01]  /*09c0*/  IMAD.MOV R12, RZ, RZ, -R12 ;  /* 0x000000ffff0c7224 */ /* 0x000fe200078e0a0c */
[----:B------:R-:W-:Y:S01]  /*09d0*/  IABS R41, R32 ;  /* 0x0000002000297213 */ /* 0x000fe20000000000 */
[----:B------:R-:W-:Y:S01]  /*09e0*/  IMAD.MOV R15, RZ, RZ, -R13 ;  /* 0x000000ffff0f7224 */ /* 0x000fe200078e0a0d */
[C---:B------:R-:W-:Y:S01]  /*09f0*/  ISETP.GT.U32.AND P6, PT, R4.reuse, R19, PT ;  /* 0x000000130400720c */ /* 0x040fe20003fc4070 */
[--C-:B------:R-:W-:Y:S01]  /*0a00*/  @!P1 IMAD.IADD R3, R3, 0x1, -R4.reuse ;  /* 0x0000000103039824 */ /* 0x100fe200078e0a04 */
[----:B------:R-:W-:Y:S01]  /*0a10*/  IABS R43, R34 ;  /* 0x00000022002b7213 */ /* 0x000fe20000000000 */
[----:B------:R-:W-:Y:S01]  /*0a20*/  @!P3 IMAD.IADD R9, R9, 0x1, -R4 ;  /* 0x000000010909b824 */ /* 0x000fe200078e0a04 */
[----:B------:R-:W-:Y:S01]  /*0a30*/  IABS R45, R36 ;  /* 0x00000024002d7213 */ /* 0x000fe20000000000 */
[C---:B------:R-:W-:Y:S01]  /*0a40*/  IMAD R13, R4.reuse, R12, R17 ;  /* 0x0000000c040d7224 */ /* 0x040fe200078e0211 */
[C---:B------:R-:W-:Y:S01]  /*0a50*/  ISETP.GT.U32.AND P1, PT, R4.reuse, R3, PT ;  /* 0x000000030400720c */ /* 0x040fe20003f24070 */
[----:B------:R-:W-:Y:S01]  /*0a60*/  IMAD.MOV.U32 R17, RZ, RZ, R14 ;  /* 0x000000ffff117224 */ /* 0x000fe200078e000e */
[C---:B------:R-:W-:Y:S01]  /*0a70*/  ISETP.GT.U32.AND P5, PT, R4.reuse, R9, PT ;  /* 0x000000090400720c */ /* 0x040fe20003fa4070 */
[C---:B------:R-:W-:Y:S01]  /*0a80*/  IMAD R15, R4.reuse, R15, R21 ;  /* 0x0000000f040f7224 */ /* 0x040fe200078e0215 */
[----:B------:R-:W-:Y:S01]  /*0a90*/  ISETP.GT.U32.AND P3, PT, R4, R13, PT ;  /* 0x0000000d0400720c */ /* 0x000fe20003f64070 */
[----:B------:R-:W-:Y:S01]  /*0aa0*/  IMAD.HI.U32 R12, R8, R17, RZ ;  /* 0x00000011080c7227 */ /* 0x000fe200078e00ff */
[----:B------:R-:W-:-:S02]  /*0ab0*/  IABS R21, R20 ;  /* 0x0000001400157213 */ /* 0x000fc40000000000 */
[C---:B------:R-:W-:Y:S01]  /*0ac0*/  LOP3.LUT R38, R10.reuse, 0x64, RZ, 0xfc, !PT ;  /* 0x000000640a267812 */ /* 0x040fe200078efcff */
[----:B------:R-:W-:Y:S01]  /*0ad0*/  IMAD.MOV R12, RZ, RZ, -R12 ;  /* 0x000000ffff0c7224 */ /* 0x000fe200078e0a0c */
[C---:B------:R-:W-:Y:S01]  /*0ae0*/  LOP3.LUT R40, R10.reuse, 0x68, RZ, 0xfc, !PT ;  /* 0x000000680a287812 */ /* 0x040fe200078efcff */
[--C-:B------:R-:W-:Y:S01]  /*0af0*/  @!P6 IMAD.IADD R19, R19, 0x1, -R4.reuse ;  /* 0x000000011313e824 */ /* 0x100fe200078e0a04 */
[----:B------:R-:W-:Y:S01]  /*0b00*/  ISETP.GE.AND P6, PT, R10, RZ, PT ;  /* 0x000000ff0a00720c */ /* 0x000fe20003fc6270 */
[C---:B------:R-:W-:Y:S01]  /*0b10*/  IMAD R17, R4.reuse, R12, R17 ;  /* 0x0000000c04117224 */ /* 0x040fe200078e0211 */
[----:B------:R-:W-:Y:S01]  /*0b20*/  IABS R49, R38 ;  /* 0x0000002600317213 */ /* 0x000fe20000000000 */
[--C-:B------:R-:W-:Y:S01]  /*0b30*/  @!P1 IMAD.IADD R3, R3, 0x1, -R4.reuse ;  /* 0x0000000103039824 */ /* 0x100fe200078e0a04 */
[C---:B------:R-:W-:Y:S01]  /*0b40*/  ISETP.GT.U32.AND P1, PT, R4.reuse, R15, PT ;  /* 0x0000000f0400720c */ /* 0x040fe20003f24070 */
[--C-:B------:R-:W-:Y:S01]  /*0b50*/  @!P5 IMAD.IADD R9, R9, 0x1, -R4.reuse ;  /* 0x000000010909d824 */ /* 0x100fe200078e0a04 */
[----:B------:R-:W-:Y:S01]  /*0b60*/  ISETP.GT.U32.AND P5, PT, R4, R17, PT ;  /* 0x000000110400720c */ /* 0x000fe20003fa4070 */
[----:B------:R-:W-:Y:S01]  /*0b70*/  IMAD.MOV.U32 R12, RZ, RZ, R3 ;  /* 0x000000ffff0c7224 */ /* 0x000fe200078e0003 */
[----:B------:R-:W-:Y:S01]  /*0b80*/  LOP3.LUT R42, R10, 0x6c, RZ, 0xfc, !PT ;  /* 0x0000006c0a2a7812 */ /* 0x000fe200078efcff */
[----:B------:R-:W-:Y:S01]  /*0b90*/  @!P3 IMAD.IADD R13, R13, 0x1, -R4 ;  /* 0x000000010d0db824 */ /* 0x000fe200078e0a04 */
[----:B------:R-:W-:Y:S01]  /*0ba0*/  IABS R51, R40 ;  /* 0x0000002800337213 */ /* 0x000fe20000000000 */
[----:B------:R-:W-:Y:S01]  /*0bb0*/  IMAD.HI.U32 R16, R8, R23, RZ ;  /* 0x0000001708107227 */ /* 0x000fe200078e00ff */
[----:B------:R-:W-:-:S02]  /*0bc0*/  IABS R53, R42 ;  /* 0x0000002a00357213 */ /* 0x000fc40000000000 */
[----:B------:R-:W-:Y:S01]  /*0bd0*/  ISETP.GT.U32.AND P3, PT, R4, R13, PT ;  /* 0x0000000d0400720c */ /* 0x000fe20003f64070 */
[----:B------:R-:W-:Y:S01]  /*0be0*/  @!P6 IMAD.MOV R12, RZ, RZ, -R12 ;  /* 0x000000ffff0ce224 */ /* 0x000fe200078e0a0c */
[----:B------:R-:W-:Y:S01]  /*0bf0*/  ISETP.GE.AND P6, PT, R25, RZ, PT ;  /* 0x000000ff1900720c */ /* 0x000fe20003fc6270 */
[----:B------:R-:W-:Y:S01]  /*0c00*/  IMAD.HI.U32 R14, R8, R21, RZ ;  /* 0x00000015080e7227 */ /* 0x000fe200078e00ff */
[----:B------:R-:W-:Y:S02]  /*0c10*/  IABS R25, R24 ;  /* 0x0000001800197213 */ /* 0x000fe40000000000 */
[----:B------:R-:W-:Y:S01]  /*0c20*/  LOP3.LUT R44, R10, 0x74, RZ, 0xfc, !PT ;  /* 0x000000740a2c7812 */ /* 0x000fe200078efcff */
[----:B------:R-:W-:Y:S02]  /*0c30*/  @!P5 IMAD.IADD R17, R17, 0x1, -R4 ;  /* 0x000000011111d824 */ /* 0x000fe400078e0a04 */
[----:B------:R-:W-:Y:S01]  /*0c40*/  IMAD.MOV R16, RZ, RZ, -R16 ;  /* 0x000000ffff107224 */ /* 0x000fe200078e0a10 */
[----:B------:R-:W-:Y:S01]  /*0c50*/  IABS R57, R44 ;  /* 0x0000002c00397213 */ /* 0x000fe20000000000 */
[----:B------:R-:W-:Y:S01]  /*0c60*/  @!P1 IMAD.IADD R15, R15, 0x1, -R4 ;  /* 0x000000010f0f9824 */ /* 0x000fe200078e0a04 */
[----:B------:R-:W-:Y:S01]  /*0c70*/  ISETP.GT.U32.AND P5, PT, R4, R17, PT ;  /* 0x000000110400720c */ /* 0x000fe20003fa4070 */
[----:B------:R-:W-:Y:S01]  /*0c80*/  IMAD.MOV.U32 R28, RZ, RZ, R19 ;  /* 0x000000ffff1c7224 */ /* 0x000fe200078e0013 */
[----:B------:R-:W-:Y:S01]  /*0c90*/  ISETP.GE.AND P1, PT, R18, RZ, PT ;  /* 0x000000ff1200720c */ /* 0x000fe20003f26270 */
[----:B------:R-:W-:-:S02]  /*0ca0*/  IMAD.MOV R14, RZ, RZ, -R14 ;  /* 0x000000ffff0e7224 */ /* 0x000fc400078e0a0e */
[----:B------:R-:W-:Y:S02]  /*0cb0*/  IMAD R19, R4, R16, R23 ;  /* 0x0000001004137224 */ /* 0x000fe400078e0217 */
[----:B------:R-:W-:-:S04]  /*0cc0*/  IMAD.HI.U32 R16, R8, R25, RZ ;  /* 0x0000001908107227 */ /* 0x000fc800078e00ff */
[----:B------:R-:W-:Y:S01]  /*0cd0*/  @!P6 IMAD.MOV R28, RZ, RZ, -R28 ;  /* 0x000000ffff1ce224 */ /* 0x000fe200078e0a1c */
[C---:B------:R-:W-:Y:S01]  /*0ce0*/  ISETP.GT.U32.AND P6, PT, R4.reuse, R15, PT ;  /* 0x0000000f0400720c */ /* 0x040fe20003fc4070 */
[----:B------:R-:W-:Y:S02]  /*0cf0*/  @!P3 IMAD.IADD R13, R13, 0x1, -R4 ;  /* 0x000000010d0db824 */ /* 0x000fe400078e0a04 */
[C---:B------:R-:W-:Y:S02]  /*0d00*/  IMAD R3, R4.reuse, R14, R21 ;  /* 0x0000000e04037224 */ /* 0x040fe400078e0215 */
[----:B------:R-:W-:Y:S02]  /*0d10*/  IMAD.MOV R16, RZ, RZ, -R16 ;  /* 0x000000ffff107224 */ /* 0x000fe400078e0a10 */
[----:B------:R-:W-:Y:S01]  /*0d20*/  IMAD.MOV.U32 R14, RZ, RZ, R9 ;  /* 0x000000ffff0e7224 */ /* 0x000fe200078e0009 */
[C---:B------:R-:W-:Y:S01]  /*0d30*/  ISETP.GT.U32.AND P3, PT, R4.reuse, R3, PT ;  /* 0x000000030400720c */ /* 0x040fe20003f64070 */
[----:B------:R-:W-:Y:S01]  /*0d40*/  @!P4 IMAD.MOV R13, RZ, RZ, -R13 ;  /* 0x000000ffff0dc224 */ /* 0x000fe200078e0a0d */
[C---:B------:R-:W-:Y:S01]  /*0d50*/  ISETP.GT.U32.AND P4, PT, R4.reuse, R19, PT ;  /* 0x000000130400720c */ /* 0x040fe20003f84070 */
[----:B------:R-:W-:-:S02]  /*0d60*/  IMAD R9, R4, R16, R25 ;  /* 0x0000001004097224 */ /* 0x000fc400078e0219 */
[----:B------:R-:W-:Y:S01]  /*0d70*/  @!P2 IMAD.MOV R14, RZ, RZ, -R14 ;  /* 0x000000ffff0ea224 */ /* 0x000fe200078e0a0e */
[----:B------:R-:W-:Y:S01]  /*0d80*/  ISETP.GE.AND P2, PT, R20, RZ, PT ;  /* 0x000000ff1400720c */ /* 0x000fe20003f46270 */
[--C-:B------:R-:W-:Y:S01]  /*0d90*/  @!P5 IMAD.IADD R17, R17, 0x1, -R4.reuse ;  /* 0x000000011111d824 */ /* 0x100fe200078e0a04 */
[----:B------:R-:W-:Y:S01]  /*0da0*/  LOP3.LUT R20, R10, 0x20, RZ, 0xfc, !PT ;  /* 0x000000200a147812 */ /* 0x000fe200078efcff */
[--C-:B------:R-:W-:Y:S01]  /*0db0*/  @!P6 IMAD.IADD R15, R15, 0x1, -R4.reuse ;  /* 0x000000010f0fe824 */ /* 0x100fe200078e0a04 */
[----:B------:R-:W-:Y:S01]  /*0dc0*/  ISETP.GT.U32.AND P5, PT, R4, R9, PT ;  /* 0x000000090400720c */ /* 0x000fe20003fa4070 */
[----:B------:R-:W-:Y:S01]  /*0dd0*/  @!P1 IMAD.MOV R17, RZ, RZ, -R17 ;  /* 0x000000ffff119224 */ /* 0x000fe200078e0a11 */
[----:B------:R-:W-:Y:S01]  /*0de0*/  ISETP.GE.AND P6, PT, R22, RZ, PT ;  /* 0x000000ff1600720c */ /* 0x000fe20003fc6270 */
[--C-:B------:R-:W-:Y:S01]  /*0df0*/  @!P3 IMAD.IADD R3, R3, 0x1, -R4.reuse ;  /* 0x000000010303b824 */ /* 0x100fe200078e0a04 */
[----:B------:R-:W-:Y:S01]  /*0e00*/  IABS R21, R20 ;  /* 0x0000001400157213 */ /* 0x000fe20000000000 */
[----:B------:R-:W-:Y:S01]  /*0e10*/  @!P4 IMAD.IADD R19, R19, 0x1, -R4 ;  /* 0x000000011313c824 */ /* 0x000fe200078e0a04 */
[----:B------:R-:W-:Y:S01]  /*0e20*/  LOP3.LUT R22, R10, 0x24, RZ, 0xfc, !PT ;  /* 0x000000240a167812 */ /* 0x000fe200078efcff */
[----:B------:R-:W-:Y:S01]  /*0e30*/  @!P0 IMAD.MOV R15, RZ, RZ, -R15 ;  /* 0x000000ffff0f8224 */ /* 0x000fe200078e0a0f */
[----:B------:R-:W-:Y:S01]  /*0e40*/  ISETP.GE.AND P3, PT, R24, RZ, PT ;  /* 0x000000ff1800720c */ /* 0x000fe20003f66270 */
[----:B------:R-:W-:Y:S01]  /*0e50*/  IMAD.HI.U32 R16, R8, R21, RZ ;  /* 0x0000001508107227 */ /* 0x000fe200078e00ff */
[----:B------:R-:W-:-:S02]  /*0e60*/  IABS R23, R22 ;  /* 0x0000001600177213 */ /* 0x000fc40000000000 */
[----:B------:R-:W-:Y:S01]  /*0e70*/  LOP3.LUT R24, R10, 0x28, RZ, 0xfc, !PT ;  /* 0x000000280a187812 */ /* 0x000fe200078efcff */
[----:B------:R-:W-:Y:S01]  /*0e80*/  IMAD.MOV R18, RZ, RZ, -R16 ;  /* 0x000000ffff127224 */ /* 0x000fe200078e0a10 */
[----:B------:R-:W-:Y:S01]  /*0e90*/  ISETP.GT.U32.AND P0, PT, R4, R19, PT ;  /* 0x000000130400720c */ /* 0x000fe20003f04070 */
[----:B------:R-:W-:Y:S01]  /*0ea0*/  IMAD.HI.U32 R16, R8, R23, RZ ;  /* 0x0000001708107227 */ /* 0x000fe200078e00ff */
[C---:B------:R-:W-:Y:S02]  /*0eb0*/  ISETP.GT.U32.AND P4, PT, R4.reuse, R3, PT ;  /* 0x000000030400720c */ /* 0x040fe40003f84070 */
[----:B------:R-:W-:Y:S01]  /*0ec0*/  IABS R25, R24 ;  /* 0x0000001800197213 */ /* 0x000fe20000000000 */
[----:B------:R-:W-:Y:S02]  /*0ed0*/  @!P5 IMAD.IADD R9, R9, 0x1, -R4 ;  /* 0x000000010909d824 */ /* 0x000fe400078e0a04 */
[----:B------:R-:W-:Y:S02]  /*0ee0*/  IMAD.MOV R16, RZ, RZ, -R16 ;  /* 0x000000ffff107224 */ /* 0x000fe400078e0a10 */
[C---:B------:R-:W-:Y:S01]  /*0ef0*/  IMAD R21, R4.reuse, R18, R21 ;  /* 0x0000001204157224 */ /* 0x040fe200078e0215 */
[C---:B------:R-:W-:Y:S01]  /*0f00*/  ISETP.GT.U32.AND P5, PT, R4.reuse, R9, PT ;  /* 0x000000090400720c */ /* 0x040fe20003fa4070 */
[----:B------:R-:W-:-:S02]  /*0f10*/  IMAD R23, R4, R16, R23 ;  /* 0x0000001004177224 */ /* 0x000fc400078e0217 */
[----:B------:R-:W-:-:S04]  /*0f20*/  IMAD.HI.U32 R16, R8, R25, RZ ;  /* 0x0000001908107227 */ /* 0x000fc800078e00ff */
[----:B------:R-:W-:Y:S01]  /*0f30*/  @!P0 IMAD.IADD R19, R19, 0x1, -R4 ;  /* 0x0000000113138824 */ /* 0x000fe200078e0a04 */
[----:B------:R-:W-:Y:S01]  /*0f40*/  ISETP.GE.AND P0, PT, R20, RZ, PT ;  /* 0x000000ff1400720c */ /* 0x000fe20003f06270 */
[----:B------:R-:W-:Y:S01]  /*0f50*/  IMAD.MOV R16, RZ, RZ, -R16 ;  /* 0x000000ffff107224 */ /* 0x000fe200078e0a10 */
[----:B------:R-:W-:Y:S01]  /*0f60*/  LOP3.LUT R20, R10, 0x30, RZ, 0xfc, !PT ;  /* 0x000000300a147812 */ /* 0x000fe200078efcff */
[--C-:B------:R-:W-:Y:S01]  /*0f70*/  @!P4 IMAD.IADD R3, R3, 0x1, -R4.reuse ;  /* 0x000000010303c824 */ /* 0x100fe200078e0a04 */
[C---:B------:R-:W-:Y:S01]  /*0f80*/  ISETP.GT.U32.AND P4, PT, R4.reuse, R21, PT ;  /* 0x000000150400720c */ /* 0x040fe20003f84070 */
[C---:B------:R-:W-:Y:S01]  /*0f90*/  IMAD R25, R4.reuse, R16, R25 ;  /* 0x0000001004197224 */ /* 0x040fe200078e0219 */
[----:B------:R-:W-:Y:S01]  /*0fa0*/  IABS R29, R20 ;  /* 0x00000014001d7213 */ /* 0x000fe20000000000 */
[----:B------:R-:W-:Y:S02]  /*0fb0*/  IMAD.MOV.U32 R16, RZ, RZ, R3 ;  /* 0x000000ffff107224 */ /* 0x000fe400078e0003 */
[----:B------:R-:W-:Y:S01]  /*0fc0*/  @!P5 IMAD.IADD R9, R9, 0x1, -R4 ;  /* 0x000000010909d824 */ /* 0x000fe200078e0a04 */
[----:B------:R-:W-:Y:S01]  /*0fd0*/  ISETP.GT.U32.AND P5, PT, R4, R23, PT ;  /* 0x000000170400720c */ /* 0x000fe20003fa4070 */
[----:B------:R-:W-:-:S04]  /*0fe0*/  IMAD.HI.U32 R18, R8, R27, RZ ;  /* 0x0000001b08127227 */ /* 0x000fc800078e00ff */
[----:B------:R-:W-:Y:S01]  /*0ff0*/  @!P2 IMAD.MOV R16, RZ, RZ, -R16 ;  /* 0x000000ffff10a224 */ /* 0x000fe200078e0a10 */
[----:B------:R-:W-:Y:S01]  /*1000*/  ISETP.GT.U32.AND P2, PT, R4, R25, PT ;  /* 0x000000190400720c */ /* 0x000fe20003f44070 */
[----:B------:R-:W-:Y:S02]  /*1010*/  IMAD.MOV R18, RZ, RZ, -R18 ;  /* 0x000000ffff127224 */ /* 0x000fe400078e0a12 */
[----:B------:R-:W-:-:S04]  /*1020*/  IMAD.HI.U32 R3, R8, R29, RZ ;  /* 0x0000001d08037227 */ /* 0x000fc800078e00ff */
[----:B------:R-:W-:Y:S02]  /*1030*/  IMAD R27, R4, R18, R27 ;  /* 0x00000012041b7224 */ /* 0x000fe400078e021b */
[----:B------:R-:W-:Y:S02]  /*1040*/  IMAD.MOV R3, RZ, RZ, -R3 ;  /* 0x000000ffff037224 */ /* 0x000fe400078e0a03 */
[----:B------:R-:W-:Y:S02]  /*1050*/  IMAD.MOV.U32 R18, RZ, RZ, R9 ;  /* 0x000000ffff127224 */ /* 0x000fe400078e0009 */
[--C-:B------:R-:W-:Y:S01]  /*1060*/  @!P4 IMAD.IADD R21, R21, 0x1, -R4.reuse ;  /* 0x000000011515c824 */ /* 0x100fe200078e0a04 */
[----:B------:R-:W-:Y:S01]  /*1070*/  ISETP.GE.AND P4, PT, R22, RZ, PT ;  /* 0x000000ff1600720c */ /* 0x000fe20003f86270 */
[----:B------:R-:W-:Y:S01]  /*1080*/  @!P6 IMAD.MOV R19, RZ, RZ, -R19 ;  /* 0x000000ffff13e224 */ /* 0x000fe200078e0a13 */
[C---:B------:R-:W-:Y:S01]  /*1090*/  ISETP.GT.U32.AND P6, PT, R4.reuse, R27, PT ;  /* 0x0000001b0400720c */ /* 0x040fe20003fc4070 */
[----:B------:R-:W-:Y:S01]  /*10a0*/  IMAD R9, R4, R3, R29 ;  /* 0x0000000304097224 */ /* 0x000fe200078e021d */
[----:B------:R-:W-:Y:S01]  /*10b0*/  LOP3.LUT R22, R10, 0x34, RZ, 0xfc, !PT ;  /* 0x000000340a167812 */ /* 0x000fe200078efcff */
[--C-:B------:R-:W-:Y:S01]  /*10c0*/  @!P5 IMAD.IADD R23, R23, 0x1, -R4.reuse ;  /* 0x000000011717d824 */ /* 0x100fe200078e0a04 */
[C---:B------:R-:W-:Y:S01]  /*10d0*/  ISETP.GT.U32.AND P1, PT, R4.reuse, R21, PT ;  /* 0x000000150400720c */ /* 0x040fe20003f24070 */
[----:B------:R-:W-:Y:S01]  /*10e0*/  @!P2 IMAD.IADD R25, R25, 0x1, -R4 ;  /* 0x000000011919a824 */ /* 0x000fe200078e0a04 */
[----:B------:R-:W-:Y:S01]  /*10f0*/  ISETP.GT.U32.AND P2, PT, R4, R9, PT ;  /* 0x000000090400720c */ /* 0x000fe20003f44070 */
[----:B------:R-:W-:Y:S01]  /*1100*/  IMAD R154, R6, 0x80, R11 ;  /* 0x00000080069a7824 */ /* 0x000fe200078e020b */
[----:B------:R-:W-:Y:S01]  /*1110*/  IABS R31, R22 ;  /* 0x00000016001f7213 */ /* 0x000fe20000000000 */
[----:B------:R-:W-:Y:S01]  /*1120*/  @!P3 IMAD.MOV R18, RZ, RZ, -R18 ;  /* 0x000000ffff12b224 */ /* 0x000fe200078e0a12 */
[----:B------:R-:W-:-:S02]  /*1130*/  ISETP.GT.U32.AND P5, PT, R4, R23, PT ;  /* 0x000000170400720c */ /* 0x000fc40003fa4070 */
[----:B------:R-:W-:Y:S01]  /*1140*/  ISETP.GE.AND P3, PT, R24, RZ, PT ;  /* 0x000000ff1800720c */ /* 0x000fe20003f66270 */
[----:B------:R-:W-:Y:S01]  /*1150*/  IMAD.HI.U32 R3, R8, R31, RZ ;  /* 0x0000001f08037227 */ /* 0x000fe200078e00ff */
[C---:B------:R-:W-:Y:S01]  /*1160*/  LOP3.LUT R24, R10.reuse, 0x40, RZ, 0xfc, !PT ;  /* 0x000000400a187812 */ /* 0x040fe200078efcff */
[----:B------:R-:W-:Y:S01]  /*1170*/  STL [R1+0x4c], R154 ;  /* 0x00004c9a01007387 */ /* 0x000fe20000100800 */
[----:B------:R-:W-:Y:S01]  /*1180*/  LOP3.LUT R6, R10, 0x48, RZ, 0xfc, !PT ;  /* 0x000000480a067812 */ /* 0x000fe200078efcff */
[--C-:B------:R-:W-:Y:S01]  /*1190*/  @!P6 IMAD.IADD R27, R27, 0x1, -R4.reuse ;  /* 0x000000011b1be824 */ /* 0x100fe200078e0a04 */
[----:B------:R-:W-:Y:S01]  /*11a0*/  ISETP.GT.U32.AND P6, PT, R4, R25, PT ;  /* 0x000000190400720c */ /* 0x000fe20003fc4070 */
[----:B------:R-:W-:Y:S01]  /*11b0*/  IMAD.MOV R29, RZ, RZ, -R3 ;  /* 0x000000ffff1d7224 */ /* 0x000fe200078e0a03 */
[----:B------:R-:W-:Y:S01]  /*11c0*/  IABS R35, R24 ;  /* 0x0000001800237213 */ /* 0x000fe20000000000 */
[----:B------:R-:W-:Y:S02]  /*11d0*/  IMAD.SHL.U32 R3, R152, 0x10, RZ ;  /* 0x0000001098037824 */ /* 0x000fe400078e00ff */
[----:B------:R-:W-:-:S02]  /*11e0*/  @!P2 IMAD.IADD R9, R9, 0x1, -R4 ;  /* 0x000000010909a824 */ /* 0x000fc400078e0a04 */
[--C-:B------:R-:W-:Y:S01]  /*11f0*/  @!P5 IMAD.IADD R23, R23, 0x1, -R4.reuse ;  /* 0x000000011717d824 */ /* 0x100fe200078e0a04 */
[----:B------:R-:W-:Y:S01]  /*1200*/  ISETP.GE.AND P5, PT, R20, RZ, PT ;  /* 0x000000ff1400720c */ /* 0x000fe20003fa6270 */
[----:B------:R-:W-:Y:S01]  /*1210*/  IMAD R29, R4, R29, R31 ;  /* 0x0000001d041d7224 */ /* 0x000fe200078e021f */
[----:B------:R-:W-:Y:S01]  /*1220*/  LOP3.LUT R20, R3, 0x70, RZ, 0xc0, !PT ;  /* 0x0000007003147812 */ /* 0x000fe200078ec0ff */
[--C-:B------:R-:W-:Y:S01]  /*1230*/  @!P1 IMAD.IADD R21, R21, 0x1, -R4.reuse ;  /* 0x0000000115159824 */ /* 0x100fe200078e0a04 */
[----:B------:R-:W-:Y:S01]  /*1240*/  LOP3.LUT R3, R10, 0x38, RZ, 0xfc, !PT ;  /* 0x000000380a037812 */ /* 0x000fe200078efcff */
[----:B------:R-:W-:Y:S01]  /*1250*/  @!P6 IMAD.IADD R25, R25, 0x1, -R4 ;  /* 0x000000011919e824 */ /* 0x000fe200078e0a04 */
[C---:B------:R-:W-:Y:S01]  /*1260*/  ISETP.GT.U32.AND P2, PT, R4.reuse, R9, PT ;  /* 0x000000090400720c */ /* 0x040fe20003f44070 */
[----:B------:R-:W-:Y:S01]  /*1270*/  @!P0 IMAD.MOV R21, RZ, RZ, -R21 ;  /* 0x000000ffff158224 */ /* 0x000fe200078e0a15 */
[----:B------:R-:W-:Y:S01]  /*1280*/  IABS R31, R3 ;  /* 0x00000003001f7213 */ /* 0x000fe20000000000 */
[----:B------:R-:W-:Y:S01]  /*1290*/  @!P4 IMAD.MOV R23, RZ, RZ, -R23 ;  /* 0x000000ffff17c224 */ /* 0x000fe200078e0a17 */
[----:B------:R-:W-:Y:S01]  /*12a0*/  ISETP.GE.AND P6, PT, R3, RZ, PT ;  /* 0x000000ff0300720c */ /* 0x000fe20003fc6270 */
[----:B------:R-:W-:Y:S01]  /*12b0*/  IMAD R3, R11, 0x80, R20 ;  /* 0x000000800b037824 */ /* 0x000fe200078e0214 */
[----:B------:R-:W-:Y:S01]  /*12c0*/  ISETP.GT.U32.AND P0, PT, R4, R27, PT ;  /* 0x0000001b0400720c */ /* 0x000fe20003f04070 */
[----:B------:R-:W-:Y:S01]  /*12d0*/  IMAD.HI.U32 R20, R8, R31, RZ ;  /* 0x0000001f08147227 */ /* 0x000fe200078e00ff */
[----:B------:R-:W-:-:S02]  /*12e0*/  ISETP.GE.AND P1, PT, R26, RZ, PT ;  /* 0x000000ff1a00720c */ /* 0x000fc40003f26270 */
[----:B------:R-:W-:Y:S01]  /*12f0*/  ISETP.GE.AND P4, PT, R22, RZ, PT ;  /* 0x000000ff1600720c */ /* 0x000fe20003f86270 */
[----:B------:R-:W-:Y:S01]  /*1300*/  IMAD.MOV R20, RZ, RZ, -R20 ;  /* 0x000000ffff147224 */ /* 0x000fe200078e0a14 */
[C---:B------:R-:W-:Y:S01]  /*1310*/  LOP3.LUT R22, R10.reuse, 0x3c, RZ, 0xfc, !PT ;  /* 0x0000003c0a167812 */ /* 0x040fe200078efcff */
[--C-:B------:R-:W-:Y:S01]  /*1320*/  @!P2 IMAD.IADD R9, R9, 0x1, -R4.reuse ;  /* 0x000000010909a824 */ /* 0x100fe200078e0a04 */
[----:B------:R-:W-:Y:S01]  /*1330*/  LOP3.LUT R26, R10, 0x44, RZ, 0xfc, !PT ;  /* 0x000000440a1a7812 */ /* 0x000fe200078efcff */
[----:B------:R-:W-:Y:S01]  /*1340*/  IMAD R11, R4, R20, R31 ;  /* 0x00000014040b7224 */ /* 0x000fe200078e021f */
[----:B------:R-:W-:Y:S01]  /*1350*/  IABS R33, R22 ;  /* 0x0000001600217213 */ /* 0x000fe20000000000 */
[----:B------:R-:W-:Y:S01]  /*1360*/  IMAD.MOV.U32 R20, RZ, RZ, R9 ;  /* 0x000000ffff147224 */ /* 0x000fe200078e0009 */
[----:B------:R-:W-:Y:S01]  /*1370*/  IABS R37, R26 ;  /* 0x0000001a00257213 */ /* 0x000fe20000000000 */
[----:B------:R-:W-:Y:S01]  /*1380*/  @!P0 IMAD.IADD R27, R27, 0x1, -R4 ;  /* 0x000000011b1b8824 */ /* 0x000fe200078e0a04 */
[----:B------:R-:W-:Y:S01]  /*1390*/  ISETP.GE.AND P0, PT, R22, RZ, PT ;  /* 0x000000ff1600720c */ /* 0x000fe20003f06270 */
[----:B------:R-:W-:Y:S01]  /*13a0*/  @!P5 IMAD.MOV R20, RZ, RZ, -R20 ;  /* 0x000000ffff14d224 */ /* 0x000fe200078e0a14 */
[C---:B------:R-:W-:Y:S01]  /*13b0*/  ISETP.GT.U32.AND P5, PT, R4.reuse, R11, PT ;  /* 0x0000000b0400720c */ /* 0x040fe20003fa4070 */
[----:B------:R-:W-:Y:S01]  /*13c0*/  @!P3 IMAD.MOV R25, RZ, RZ, -R25 ;  /* 0x000000ffff19b224 */ /* 0x000fe200078e0a19 */
[----:B------:R-:W-:Y:S01]  /*13d0*/  ISETP.GT.U32.AND P3, PT, R4, R29, PT ;  /* 0x0000001d0400720c */ /* 0x000fe20003f64070 */
[----:B------:R-:W-:Y:S01]  /*13e0*/  @!P1 IMAD.MOV R27, RZ, RZ, -R27 ;  /* 0x000000ffff1b9224 */ /* 0x000fe200078e0a1b */
[----:B------:R-:W-:Y:S01]  /*13f0*/  ISETP.GE.AND P1, PT, R24, RZ, PT ;  /* 0x000000ff1800720c */ /* 0x000fe20003f26270 */
[----:B------:R-:W-:Y:S01]  /*1400*/  IMAD.HI.U32 R22, R8, R33, RZ ;  /* 0x0000002108167227 */ /* 0x000fe200078e00ff */
[----:B------:R-:W-:-:S03]  /*1410*/  ISETP.GE.AND P2, PT, R26, RZ, PT ;  /* 0x000000ff1a00720c */ /* 0x000fc60003f46270 */
[----:B------:R-:W-:-:S04]  /*1420*/  IMAD.HI.U32 R24, R8, R35, RZ ;  /* 0x0000002308187227 */ /* 0x000fc800078e00ff */
[----:B------:R-:W-:Y:S02]  /*1430*/  @!P5 IMAD.IADD R11, R11, 0x1, -R4 ;  /* 0x000000010b0bd824 */ /* 0x000fe400078e0a04 */
[----:B------:R-:W-:Y:S02]  /*1440*/  IMAD.MOV R22, RZ, RZ, -R22 ;  /* 0x000000ffff167224 */ /* 0x000fe400078e0a16 */
[----:B------:R-:W-:Y:S01]  /*1450*/  IMAD.MOV R24, RZ, RZ, -R24 ;  /* 0x000000ffff187224 */ /* 0x000fe200078e0a18 */
[C---:B------:R-:W-:Y:S01]  /*1460*/  ISETP.GT.U32.AND P5, PT, R4.reuse, R11, PT ;  /* 0x0000000b0400720c */ /* 0x040fe20003fa4070 */
[----:B------:R-:W-:Y:S01]  /*1470*/  IMAD R31, R4, R22, R33 ;  /* 0x00000016041f7224 */ /* 0x000fe200078e0221 */
[----:B------:R-:W-:Y:S01]  /*1480*/  LOP3.LUT R22, R10, 0x4c, RZ, 0xfc, !PT ;  /* 0x0000004c0a167812 */ /* 0x000fe200078efcff */
[----:B------:R-:W-:Y:S02]  /*1490*/  IMAD R33, R4, R24, R35 ;  /* 0x0000001804217224 */ /* 0x000fe400078e0223 */
[----:B------:R-:W-:Y:S01]  /*14a0*/  @!P3 IMAD.IADD R29, R29, 0x1, -R4 ;  /* 0x000000011d1db824 */ /* 0x000fe200078e0a04 */
[----:B------:R-:W-:Y:S01]  /*14b0*/  IABS R39, R22 ;  /* 0x0000001600277213 */ /* 0x000fe20000000000 */
[----:B------:R-:W-:-:S03]  /*14c0*/  IMAD.HI.U32 R26, R8, R37, RZ ;  /* 0x00000025081a7227 */ /* 0x000fc600078e00ff */
[C---:B------:R-:W-:Y:S01]  /*14d0*/  ISETP.GT.U32.AND P3, PT, R4.reuse, R29, PT ;  /* 0x0000001d0400720c */ /* 0x040fe20003f64070 */
[----:B------:R-:W-:Y:S02]  /*14e0*/  IMAD.MOV R26, RZ, RZ, -R26 ;  /* 0x000000ffff1a7224 */ /* 0x000fe400078e0a1a */
[----:B------:R-:W-:Y:S01]  /*14f0*/  @!P5 IMAD.IADD R11, R11, 0x1, -R4 ;  /* 0x000000010b0bd824 */ /* 0x000fe200078e0a04 */
[C---:B------:R-:W-:Y:S01]  /*1500*/  ISETP.GT.U32.AND P5, PT, R4.reuse, R31, PT ;  /* 0x0000001f0400720c */ /* 0x040fe20003fa4070 */
[C---:B------:R-:W-:Y:S01]  /*1510*/  IMAD R35, R4.reuse, R26, R37 ;  /* 0x0000001a04237224 */ /* 0x040fe200078e0225 */
[----:B------:R-:W-:Y:S01]  /*1520*/  IABS R37, R6 ;  /* 0x0000000600257213 */ /* 0x000fe20000000000 */
[----:B------:R-:W-:Y:S01]  /*1530*/  @!P6 IMAD.MOV R11, RZ, RZ, -R11 ;  /* 0x000000ffff0be224 */ /* 0x000fe200078e0a0b */
[----:B------:R-:W-:Y:S01]  /*1540*/  ISETP.GT.U32.AND P6, PT, R4, R33, PT ;  /* 0x000000210400720c */ /* 0x000fe20003fc4070 */
[----:B------:R-:W-:-:S04]  /*1550*/  IMAD.HI.U32 R9, R8, R39, RZ ;  /* 0x0000002708097227 */ /* 0x000fc800078e00ff */
[----:B------:R-:W-:Y:S01]  /*1560*/  @!P3 IMAD.IADD R29, R29, 0x1, -R4 ;  /* 0x000000011d1db824 */ /* 0x000fe200078e0a04 */
[----:B------:R-:W-:Y:S01]  /*1570*/  ISETP.GE.AND P3, PT, R6, RZ, PT ;  /* 0x000000ff0600720c */ /* 0x000fe20003f66270 */
[----:B------:R-:W-:-:S04]  /*1580*/  IMAD.HI.U32 R6, R8, R37, RZ ;  /* 0x0000002508067227 */ /* 0x000fc800078e00ff */
[--C-:B------:R-:W-:Y:S02]  /*1590*/  @!P5 IMAD.IADD R31, R31, 0x1, -R4.reuse ;  /* 0x000000011f1fd824 */ /* 0x100fe400078e0a04 */
[----:B------:R-:W-:Y:S02]  /*15a0*/  @!P6 IMAD.IADD R33, R33, 0x1, -R4 ;  /* 0x000000012121e824 */ /* 0x000fe400078e0a04 */
[----:B------:R-:W-:Y:S01]  /*15b0*/  IMAD.MOV R6, RZ, RZ, -R6 ;  /* 0x000000ffff067224 */ /* 0x000fe200078e0a06 */
[C---:B------:R-:W-:Y:S01]  /*15c0*/  ISETP.GT.U32.AND P5, PT, R4.reuse, R31, PT ;  /* 0x0000001f0400720c */ /* 0x040fe20003fa4070 */
[----:B------:R-:W-:Y:S01]  /*15d0*/  IMAD.MOV R30, RZ, RZ, -R9 ;  /* 0x000000ffff1e7224 */ /* 0x000fe200078e0a09 */
[C---:B------:R-:W-:Y:S01]  /*15e0*/  ISETP.GT.U32.AND P6, PT, R4.reuse, R33, PT ;  /* 0x000000210400720c */ /* 0x040fe20003fc4070 */
[----:B------:R-:W-:Y:S02]  /*15f0*/  IMAD R9, R4, R6, R37 ;  /* 0x0000000604097224 */ /* 0x000fe400078e0225 */
[----:B------:R-:W-:Y:S01]  /*1600*/  @!P4 IMAD.MOV R29, RZ, RZ, -R29 ;  /* 0x000000ffff1dc224 */ /* 0x000fe200078e0a1d */
[----:B------:R-:W-:Y:S01]  /*1610*/  ISETP.GE.AND P4, PT, R22, RZ, PT ;  /* 0x000000ff1600720c */ /* 0x000fe20003f86270 */
[----:B------:R-:W-:-:S04]  /*1620*/  IMAD.HI.U32 R22, R8, R41, RZ ;  /* 0x0000002908167227 */ /* 0x000fc800078e00ff */
[----:B------:R-:W-:-:S04]  /*1630*/  IMAD.HI.U32 R24, R8, R43, RZ ;  /* 0x0000002b08187227 */ /* 0x000fc800078e00ff */
[--C-:B------:R-:W-:Y:S01]  /*1640*/  @!P6 IMAD.IADD R33, R33, 0x1, -R4.reuse ;  /* 0x000000012121e824 */ /* 0x100fe200078e0a04 */
[C---:B------:R-:W-:Y:S01]  /*1650*/  ISETP.GT.U32.AND P6, PT, R4.reuse, R9, PT ;  /* 0x000000090400720c */ /* 0x040fe20003fc4070 */
[----:B------:R-:W-:Y:S01]  /*1660*/  @!P5 IMAD.IADD R31, R31, 0x1, -R4 ;  /* 0x000000011f1fd824 */ /* 0x000fe200078e0a04 */
[----:B------:R-:W-:Y:S01]  /*1670*/  ISETP.GT.U32.AND P5, PT, R4, R35, PT ;  /* 0x000000230400720c */ /* 0x000fe20003fa4070 */
[----:B------:R-:W-:-:S04]  /*1680*/  IMAD.HI.U32 R26, R8, R45, RZ ;  /* 0x0000002d081a7227 */ /* 0x000fc800078e00ff */
[----:B------:R-:W-:Y:S02]  /*1690*/  IMAD.MOV R22, RZ, RZ, -R22 ;  /* 0x000000ffff167224 */ /* 0x000fe400078e0a16 */
[----:B------:R-:W-:Y:S02]  /*16a0*/  IMAD.MOV R24, RZ, RZ, -R24 ;  /* 0x000000ffff187224 */ /* 0x000fe400078e0a18 */
[----:B------:R-:W-:Y:S02]  /*16b0*/  IMAD.MOV R26, RZ, RZ, -R26 ;  /* 0x000000ffff1a7224 */ /* 0x000fe400078e0a1a */
[----:B------:R-:W-:Y:S01]  /*16c0*/  IMAD R37, R4, R30, R39 ;  /* 0x0000001e04257224 */ /* 0x000fe200078e0227 */
[----:B------:R-:W-:Y:S01]  /*16d0*/  LOP3.LUT R30, R10, 0x60, RZ, 0xfc, !PT ;  /* 0x000000600a1e7812 */ /* 0x000fe200078efcff */
[C---:B------:R-:W-:Y:S02]  /*16e0*/  IMAD R39, R4.reuse, R22, R41 ;  /* 0x0000001604277224 */ /* 0x040fe400078e0229 */
[C---:B------:R-:W-:Y:S01]  /*16f0*/  IMAD R41, R4.reuse, R24, R43 ;  /* 0x0000001804297224 */ /* 0x040fe200078e022b */
[----:B------:R-:W-:Y:S01]  /*1700*/  IABS R47, R30 ;  /* 0x0000001e002f7213 */ /* 0x000fe20000000000 */
[----:B------:R-:W-:Y:S01]  /*1710*/  IMAD R43, R4, R26, R45 ;  /* 0x0000001a042b7224 */ /* 0x000fe200078e022d */
[----:B------:R-:W-:Y:S01]  /*1720*/  LOP3.LUT R26, R10, 0x5c, RZ, 0xfc, !PT ;  /* 0x0000005c0a1a7812 */ /* 0x000fe200078efcff */
[----:B------:R-:W-:-:S02]  /*1730*/  @!P6 IMAD.IADD R9, R9, 0x1, -R4 ;  /* 0x000000010909e824 */ /* 0x000fc400078e0a04 */
[----:B------:R-:W-:Y:S01]  /*1740*/  @!P5 IMAD.IADD R35, R35, 0x1, -R4 ;  /* 0x000000012323d824 */ /* 0x000fe200078e0a04 */
[----:B------:R-:W-:Y:S01]  /*1750*/  IABS R45, R26 ;  /* 0x0000001a002d7213 */ /* 0x000fe20000000000 */
[----:B------:R-:W-:Y:S01]  /*1760*/  @!P1 IMAD.MOV R33, RZ, RZ, -R33 ;  /* 0x000000ffff219224 */ /* 0x000fe200078e0a21 */
[----:B------:R-:W-:Y:S01]  /*1770*/  ISETP.GT.U32.AND P6, PT, R4, R9, PT ;  /* 0x000000090400720c */ /* 0x000fe20003fc4070 */
[----:B------:R-:W-:Y:S01]  /*1780*/  IMAD.HI.U32 R22, R8, R47, RZ ;  /* 0x0000002f08167227 */ /* 0x000fe200078e00ff */
[C---:B------:R-:W-:Y:S02]  /*1790*/  ISETP.GT.U32.AND P1, PT, R4.reuse, R39, PT ;  /* 0x000000270400720c */ /* 0x040fe40003f24070 */
[C---:B------:R-:W-:Y:S01]  /*17a0*/  ISETP.GT.U32.AND P5, PT, R4.reuse, R35, PT ;  /* 0x000000230400720c */ /* 0x040fe20003fa4070 */
[----:B------:R-:W-:Y:S01]  /*17b0*/  @!P0 IMAD.MOV R31, RZ, RZ, -R31 ;  /* 0x000000ffff1f8224 */ /* 0x000fe200078e0a1f */
[----:B------:R-:W-:Y:S01]  /*17c0*/  ISETP.GT.U32.AND P0, PT, R4, R37, PT ;  /* 0x000000250400720c */ /* 0x000fe20003f04070 */
[----:B------:R-:W-:-:S04]  /*17d0*/  IMAD.HI.U32 R6, R8, R45, RZ ;  /* 0x0000002d08067227 */ /* 0x000fc800078e00ff */
[----:B------:R-:W-:Y:S02]  /*17e0*/  IMAD.MOV R22, RZ, RZ, -R22 ;  /* 0x000000ffff167224 */ /* 0x000fe400078e0a16 */
[----:B------:R-:W-:Y:S02]  /*17f0*/  IMAD.MOV R24, RZ, RZ, -R6 ;  /* 0x000000ffff187224 */ /* 0x000fe400078e0a06 */
[----:B------:R-:W-:-:S04]  /*1800*/  IMAD.HI.U32 R6, R8, R49, RZ ;  /* 0x0000003108067227 */ /* 0x000fc800078e00ff */
[C---:B------:R-:W-:Y:S02]  /*1810*/  IMAD R47, R4.reuse, R22, R47 ;  /* 0x00000016042f7224 */ /* 0x040fe400078e022f */
[C---:B------:R-:W-:Y:S02]  /*1820*/  IMAD R45, R4.reuse, R24, R45 ;  /* 0x00000018042d7224 */ /* 0x040fe400078e022d */
[----:B------:R-:W-:Y:S02]  /*1830*/  IMAD.MOV R24, RZ, RZ, -R6 ;  /* 0x000000ffff187224 */ /* 0x000fe400078e0a06 */
[--C-:B------:R-:W-:Y:S01]  /*1840*/  @!P6 IMAD.IADD R9, R9, 0x1, -R4.reuse ;  /* 0x000000010909e824 */ /* 0x100fe200078e0a04 */
[C---:B------:R-:W-:Y:S01]  /*1850*/  ISETP.GT.U32.AND P6, PT, R4.reuse, R43, PT ;  /* 0x0000002b0400720c */ /* 0x040fe20003fc4070 */
[----:B------:R-:W-:Y:S01]  /*1860*/  @!P1 IMAD.IADD R39, R39, 0x1, -R4 ;  /* 0x0000000127279824 */ /* 0x000fe200078e0a04 */
[----:B------:R-:W-:Y:S01]  /*1870*/  ISETP.GT.U32.AND P1, PT, R4, R47, PT ;  /* 0x0000002f0400720c */ /* 0x000fe20003f24070 */
[----:B------:R-:W-:-:S04]  /*1880*/  IMAD.HI.U32 R22, R8, R51, RZ ;  /* 0x0000003308167227 */ /* 0x000fc800078e00ff */
[----:B------:R-:W-:Y:S01]  /*1890*/  IMAD R49, R4, R24, R49 ;  /* 0x0000001804317224 */ /* 0x000fe200078e0231 */
[----:B------:R-:W-:Y:S01]  /*18a0*/  LOP3.LUT R24, R10, 0x70, RZ, 0xfc, !PT ;  /* 0x000000700a187812 */ /* 0x000fe200078efcff */
[--C-:B------:R-:W-:Y:S01]  /*18b0*/  @!P5 IMAD.IADD R35, R35, 0x1, -R4.reuse ;  /* 0x000000012323d824 */ /* 0x100fe200078e0a04 */
[C---:B------:R-:W-:Y:S01]  /*18c0*/  ISETP.GT.U32.AND P5, PT, R4.reuse, R41, PT ;  /* 0x000000290400720c */ /* 0x040fe20003fa4070 */
[----:B------:R-:W-:Y:S01]  /*18d0*/  @!P0 IMAD.IADD R37, R37, 0x1, -R4 ;  /* 0x0000000125258824 */ /* 0x000fe200078e0a04 */
[----:B------:R-:W-:Y:S01]  /*18e0*/  ISETP.GT.U32.AND P0, PT, R4, R45, PT ;  /* 0x0000002d0400720c */ /* 0x000fe20003f04070 */
[----:B------:R-:W-:Y:S01]  /*18f0*/  IMAD.HI.U32 R6, R8, R53, RZ ;  /* 0x0000003508067227 */ /* 0x000fe200078e00ff */
[----:B------:R-:W-:-:S03]  /*1900*/  IABS R55, R24 ;  /* 0x0000001800377213 */ /* 0x000fc60000000000 */
[----:B------:R-:W-:Y:S02]  /*1910*/  IMAD.MOV R22, RZ, RZ, -R22 ;  /* 0x000000ffff167224 */ /* 0x000fe400078e0a16 */
[----:B------:R-:W-:Y:S02]  /*1920*/  IMAD.MOV R6, RZ, RZ, -R6 ;  /* 0x000000ffff067224 */ /* 0x000fe400078e0a06 */
[----:B------:R-:W-:Y:S01]  /*1930*/  IMAD R51, R4, R22, R51 ;  /* 0x0000001604337224 */ /* 0x000fe200078e0233 */
[----:B------:R-:W-:Y:S01]  /*1940*/  LOP3.LUT R22, R10, 0x78, RZ, 0xfc, !PT ;  /* 0x000000780a167812 */ /* 0x000fe200078efcff */
[----:B------:R-:W-:Y:S02]  /*1950*/  IMAD R53, R4, R6, R53 ;  /* 0x0000000604357224 */ /* 0x000fe400078e0235 */
[----:B------:R-:W-:Y:S01]  /*1960*/  IMAD.HI.U32 R6, R8, R55, RZ ;  /* 0x0000003708067227 */ /* 0x000fe200078e00ff */
[----:B------:R-:W-:-:S03]  /*1970*/  IABS R59, R22 ;  /* 0x00000016003b7213 */ /* 0x000fc60000000000 */
[--C-:B------:R-:W-:Y:S02]  /*1980*/  @!P6 IMAD.IADD R43, R43, 0x1, -R4.reuse ;  /* 0x000000012b2be824 */ /* 0x100fe400078e0a04 */
[----:B------:R-:W-:Y:S02]  /*1990*/  @!P1 IMAD.IADD R47, R47, 0x1, -R4 ;  /* 0x000000012f2f9824 */ /* 0x000fe400078e0a04 */
[----:B------:R-:W-:Y:S02]  /*19a0*/  IMAD.MOV R10, RZ, RZ, -R6 ;  /* 0x000000ffff0a7224 */ /* 0x000fe400078e0a06 */
[--C-:B------:R-:W-:Y:S01]  /*19b0*/  @!P5 IMAD.IADD R41, R41, 0x1, -R4.reuse ;  /* 0x000000012929d824 */ /* 0x100fe200078e0a04 */
[C---:B------:R-:W-:Y:S01]  /*19c0*/  ISETP.GT.U32.AND P5, PT, R4.reuse, R37, PT ;  /* 0x000000250400720c */ /* 0x040fe20003fa4070 */
[----:B------:R-:W-:Y:S01]  /*19d0*/  @!P0 IMAD.IADD R45, R45, 0x1, -R4 ;  /* 0x000000012d2d8824 */ /* 0x000fe200078e0a04 */
[----:B------:R-:W-:Y:S01]  /*19e0*/  ISETP.GT.U32.AND P0, PT, R4, R43, PT ;  /* 0x0000002b0400720c */ /* 0x000fe20003f04070 */
[----:B------:R-:W-:Y:S01]  /*19f0*/  IMAD.HI.U32 R6, R8, R57, RZ ;  /* 0x0000003908067227 */ /* 0x000fe200078e00ff */
[----:B------:R-:W-:-:S02]  /*1a00*/  ISETP.GT.U32.AND P1, PT, R4, R47, PT ;  /* 0x0000002f0400720c */ /* 0x000fc40003f24070 */
[----:B------:R-:W-:Y:S01]  /*1a10*/  ISETP.GT.U32.AND P6, PT, R4, R41, PT ;  /* 0x000000290400720c */ /* 0x000fe20003fc4070 */
[----:B------:R-:W-:-:S04]  /*1a20*/  IMAD.HI.U32 R8, R8, R59, RZ ;  /* 0x0000003b08087227 */ /* 0x000fc800078e00ff */
[C---:B------:R-:W-:Y:S02]  /*1a30*/  IMAD R55, R4.reuse, R10, R55 ;  /* 0x0000000a04377224 */ /* 0x040fe400078e0237 */
[----:B------:R-:W-:Y:S02]  /*1a40*/  IMAD.MOV R6, RZ, RZ, -R6 ;  /* 0x000000ffff067224 */ /* 0x000fe400078e0a06 */
[----:B------:R-:W-:Y:S02]  /*1a50*/  IMAD.MOV R8, RZ, RZ, -R8 ;  /* 0x000000ffff087224 */ /* 0x000fe400078e0a08 */
[----:B------:R-:W-:Y:S02]  /*1a60*/  IMAD.MOV.U32 R10, RZ, RZ, R9 ;  /* 0x000000ffff0a7224 */ /* 0x000fe400078e0009 */
[C---:B------:R-:W-:Y:S01]  /*1a70*/  IMAD R57, R4.reuse, R6, R57 ;  /* 0x0000000604397224 */ /* 0x040fe200078e0239 */
[----:B------:R-:W-:Y:S01]  /*1a80*/  IABS R6, R154 ;  /* 0x0000009a00067213 */ /* 0x000fe20000000000 */
[----:B------:R-:W-:Y:S01]  /*1a90*/  @!P2 IMAD.MOV R35, RZ, RZ, -R35 ;  /* 0x000000ffff23a224 */ /* 0x000fe200078e0a23 */
[C---:B------:R-:W-:Y:S01]  /*1aa0*/  ISETP.GT.U32.AND P2, PT, R4.reuse, R39, PT ;  /* 0x000000270400720c */ /* 0x040fe20003f44070 */
[----:B------:R-:W-:-:S02]  /*1ab0*/  IMAD R59, R4, R8, R59 ;  /* 0x00000008043b7224 */ /* 0x000fc400078e023b */
[----:B------:R-:W-:Y:S01]  /*1ac0*/  @!P3 IMAD.MOV R10, RZ, RZ, -R10 ;  /* 0x000000ffff0ab224 */ /* 0x000fe200078e0a0a */
[C---:B------:R-:W-:Y:S01]  /*1ad0*/  ISETP.GT.U32.AND P3, PT, R4.reuse, R45, PT ;  /* 0x0000002d0400720c */ /* 0x040fe20003f64070 */
[--C-:B------:R-:W-:Y:S01]  /*1ae0*/  @!P5 IMAD.IADD R37, R37, 0x1, -R4.reuse ;  /* 0x000000012525d824 */ /* 0x100fe200078e0a04 */
[C---:B------:R-:W-:Y:S01]  /*1af0*/  ISETP.GT.U32.AND P5, PT, R4.reuse, R49, PT ;  /* 0x000000310400720c */ /* 0x040fe20003fa4070 */
[--C-:B------:R-:W-:Y:S01]  /*1b00*/  @!P0 IMAD.IADD R43, R43, 0x1, -R4.reuse ;  /* 0x000000012b2b8824 */ /* 0x100fe200078e0a04 */
[C---:B------:R-:W-:Y:S01]  /*1b10*/  ISETP.GT.U32.AND P0, PT, R4.reuse, R55, PT ;  /* 0x000000370400720c */ /* 0x040fe20003f04070 */
[----:B------:R-:W-:Y:S01]  /*1b20*/  @!P1 IMAD.IADD R47, R47, 0x1, -R4 ;  /* 0x000000012f2f9824 */ /* 0x000fe200078e0a04 */
[----:B------:R-:W-:Y:S01]  /*1b30*/  ISETP.GT.U32.AND P1, PT, R4, R59, PT ;  /* 0x0000003b0400720c */ /* 0x000fe20003f24070 */
[----:B------:R-:W-:Y:S01]  /*1b40*/  IMAD.HI.U32 R7, R7, R6, RZ ;  /* 0x0000000607077227 */ /* 0x000fe200078e00ff */
[----:B------:R-:W4:Y:S03]  /*1b50*/  LDC.64 R8, c[0x0][0x238] ;  /* 0x00008e00ff087b82 */ /* 0x000f260000000a00 */
[----:B------:R-:W-:-:S02]  /*1b60*/  IMAD.MOV R7, RZ, RZ, -R7 ;  /* 0x000000ffff077224 */ /* 0x000fc400078e0a07 */
[--C-:B------:R-:W-:Y:S01]  /*1b70*/  @!P2 IMAD.IADD R39, R39, 0x1, -R4.reuse ;  /* 0x000000012727a824 */ /* 0x100fe200078e0a04 */
[C---:B------:R-:W-:Y:S01]  /*1b80*/  ISETP.GT.U32.AND P2, PT, R4.reuse, R51, PT ;  /* 0x000000330400720c */ /* 0x040fe20003f44070 */
[--C-:B------:R-:W-:Y:S01]  /*1b90*/  @!P6 IMAD.IADD R41, R41, 0x1, -R4.reuse ;  /* 0x000000012929e824 */ /* 0x100fe200078e0a04 */
[C---:B------:R-:W-:Y:S01]  /*1ba0*/  ISETP.GT.U32.AND P6, PT, R4.reuse, R53, PT ;  /* 0x000000350400720c */ /* 0x040fe20003fc4070 */
[----:B------:R-:W-:Y:S01]  /*1bb0*/  @!P3 IMAD.IADD R45, R45, 0x1, -R4 ;  /* 0x000000012d2db824 */ /* 0x000fe200078e0a04 */
[----:B------:R-:W-:Y:S01]  /*1bc0*/  ISETP.GT.U32.AND P3, PT, R4, R57, PT ;  /* 0x000000390400720c */ /* 0x000fe20003f64070 */
[----:B------:R-:W-:Y:S02]  /*1bd0*/  IMAD R6, R5, R7, R6 ;  /* 0x0000000705067224 */ /* 0x000fe400078e0206 */
[--C-:B------:R-:W-:Y:S01]  /*1be0*/  @!P5 IMAD.IADD R49, R49, 0x1, -R4.reuse ;  /* 0x000000013131d824 */ /* 0x100fe200078e0a04 */
[----:B------:R-:W-:Y:S01]  /*1bf0*/  ISETP.GE.AND P5, PT, R32, RZ, PT ;  /* 0x000000ff2000720c */ /* 0x000fe20003fa6270 */
[--C-:B------:R-:W-:Y:S01]  /*1c00*/  @!P0 IMAD.IADD R55, R55, 0x1, -R4.reuse ;  /* 0x0000000137378824 */ /* 0x100fe200078e0a04 */
[----:B------:R-:W-:Y:S01]  /*1c10*/  ISETP.GE.AND P0, PT, R26, RZ, PT ;  /* 0x000000ff1a00720c */ /* 0x000fe20003f06270 */
[--C-:B------:R-:W-:Y:S01]  /*1c20*/  @!P1 IMAD.IADD R59, R59, 0x1, -R4.reuse ;  /* 0x000000013b3b9824 */ /* 0x100fe200078e0a04 */
[----:B------:R-:W-:Y:S01]  /*1c30*/  ISETP.GT.U32.AND P1, PT, R5, R6, PT ;  /* 0x000000060500720c */ /* 0x000fe20003f24070 */
[--C-:B------:R-:W-:Y:S01]  /*1c40*/  @!P2 IMAD.IADD R51, R51, 0x1, -R4.reuse ;  /* 0x000000013333a824 */ /* 0x100fe200078e0a04 */
[----:B------:R-:W-:Y:S01]  /*1c50*/  ISETP.GE.AND P2, PT, R34, RZ, PT ;  /* 0x000000ff2200720c */ /* 0x000fe20003f46270 */
[--C-:B------:R-:W-:Y:S01]  /*1c60*/  @!P6 IMAD.IADD R53, R53, 0x1, -R4.reuse ;  /* 0x000000013535e824 */ /* 0x100fe200078e0a04 */
[----:B------:R-:W-:Y:S01]  /*1c70*/  ISETP.GE.AND P6, PT, R36, RZ, PT ;  /* 0x000000ff2400720c */ /* 0x000fe20003fc6270 */
[----:B------:R-:W-:Y:S01]  /*1c80*/  @!P3 IMAD.IADD R57, R57, 0x1, -R4 ;  /* 0x000000013939b824 */ /* 0x000fe200078e0a04 */
[----:B------:R-:W-:Y:S01]  /*1c90*/  ISETP.GE.AND P3, PT, R30, RZ, PT ;  /* 0x000000ff1e00720c */ /* 0x000fe20003f66270 */
[----:B------:R-:W-:Y:S01]  /*1ca0*/  @!P4 IMAD.MOV R37, RZ, RZ, -R37 ;  /* 0x000000ffff25c224 */ /* 0x000fe200078e0a25 */
[C---:B------:R-:W-:Y:S01]  /*1cb0*/  ISETP.GT.U32.AND P4, PT, R4.reuse, R49, PT ;  /* 0x000000310400720c */ /* 0x040fe20003f84070 */
[----:B------:R-:W-:Y:S01]  /*1cc0*/  @!P5 IMAD.MOV R39, RZ, RZ, -R39 ;  /* 0x000000ffff27d224 */ /* 0x000fe200078e0a27 */
[C---:B------:R-:W-:Y:S01]  /*1cd0*/  ISETP.GT.U32.AND P5, PT, R4.reuse, R53, PT ;  /* 0x000000350400720c */ /* 0x040fe20003fa4070 */
[----:B------:R-:W-:Y:S01]  /*1ce0*/  @!P0 IMAD.MOV R45, RZ, RZ, -R45 ;  /* 0x000000ffff2d8224 */ /* 0x000fe200078e0a2d */
[----:B------:R-:W-:Y:S01]  /*1cf0*/  ISETP.GT.U32.AND P0, PT, R4, R57, PT ;  /* 0x000000390400720c */ /* 0x000fe20003f04070 */
[----:B------:R-:W-:-:S02]  /*1d00*/  @!P1 IMAD.IADD R6, R6, 0x1, -R5 ;  /* 0x0000000106069824 */ /* 0x000fc400078e0a05 */
[----:B------:R-:W-:Y:S01]  /*1d10*/  @!P2 IMAD.MOV R41, RZ, RZ, -R41 ;  /* 0x000000ffff29a224 */ /* 0x000fe200078e0a29 */
[C---:B------:R-:W-:Y:S01]  /*1d20*/  ISETP.GT.U32.AND P2, PT, R4.reuse, R51, PT ;  /* 0x000000330400720c */ /* 0x040fe20003f44070 */
[----:B----4-:R-:W-:Y:S01]  /*1d30*/  IMAD R207, R189, R9, RZ ;  /* 0x00000009bdcf7224 */ /* 0x010fe200078e02ff */
[----:B------:R-:W-:Y:S01]  /*1d40*/  ISETP.GT.U32.AND P1, PT, R5, R6, PT ;  /* 0x000000060500720c */ /* 0x000fe20003f24070 */
[----:B------:R-:W-:Y:S01]  /*1d50*/  @!P3 IMAD.MOV R47, RZ, RZ, -R47 ;  /* 0x000000ffff2fb224 */ /* 0x000fe200078e0a2f */
[----:B------:R-:W-:Y:S01]  /*1d60*/  ISETP.GT.U32.AND P3, PT, R4, R59, PT ;  /* 0x0000003b0400720c */ /* 0x000fe20003f64070 */
[--C-:B------:R-:W-:Y:S01]  /*1d70*/  @!P4 IMAD.IADD R49, R49, 0x1, -R4.reuse ;  /* 0x000000013131c824 */ /* 0x100fe200078e0a04 */
[----:B------:R-:W-:Y:S01]  /*1d80*/  ISETP.GE.AND P4, PT, R38, RZ, PT ;  /* 0x000000ff2600720c */ /* 0x000fe20003f86270 */
[--C-:B------:R-:W-:Y:S01]  /*1d90*/  @!P5 IMAD.IADD R53, R53, 0x1, -R4.reuse ;  /* 0x000000013535d824 */ /* 0x100fe200078e0a04 */
[----:B------:R-:W-:Y:S01]  /*1da0*/  ISETP.GE.AND P5, PT, R42, RZ, PT ;  /* 0x000000ff2a00720c */ /* 0x000fe20003fa6270 */
[--C-:B------:R-:W-:Y:S01]  /*1db0*/  @!P0 IMAD.IADD R57, R57, 0x1, -R4.reuse ;  /* 0x0000000139398824 */ /* 0x100fe200078e0a04 */
[----:B------:R-:W-:Y:S01]  /*1dc0*/  ISETP.GE.AND P0, PT, R44, RZ, PT ;  /* 0x000000ff2c00720c */ /* 0x000fe20003f06270 */
[----:B------:R-:W-:Y:S01]  /*1dd0*/  @!P6 IMAD.MOV R43, RZ, RZ, -R43 ;  /* 0x000000ffff2be224 */ /* 0x000fe200078e0a2b */
[----:B------:R-:W-:Y:S01]  /*1de0*/  ISETP.GT.U32.AND P6, PT, R4, R55, PT ;  /* 0x000000370400720c */ /* 0x000fe20003fc4070 */
[--C-:B------:R-:W-:Y:S01]  /*1df0*/  @!P2 IMAD.IADD R51, R51, 0x1, -R4.reuse ;  /* 0x000000013333a824 */ /* 0x100fe200078e0a04 */
[----:B------:R-:W-:Y:S01]  /*1e00*/  ISETP.GE.AND P2, PT, R40, RZ, PT ;  /* 0x000000ff2800720c */ /* 0x000fe20003f46270 */
[----:B------:R-:W-:Y:S01]  /*1e10*/  @!P1 IMAD.IADD R6, R6, 0x1, -R5 ;  /* 0x0000000106069824 */ /* 0x000fe200078e0a05 */
[----:B------:R-:W-:Y:S01]  /*1e20*/  ISETP.NE.AND P1, PT, R155, RZ, PT ;  /* 0x000000ff9b00720c */ /* 0x000fe20003f25270 */
[----:B------:R-:W-:Y:S01]  /*1e30*/  @!P3 IMAD.IADD R59, R59, 0x1, -R4 ;  /* 0x000000013b3bb824 */ /* 0x000fe200078e0a04 */
[----:B------:R-:W-:Y:S01]  /*1e40*/  LOP3.LUT R5, RZ, R155, RZ, 0x33, !PT ;  /* 0x0000009bff057212 */ /* 0x000fe200078e33ff */
[----:B------:R-:W-:Y:S01]  /*1e50*/  @!P4 IMAD.MOV R49, RZ, RZ, -R49 ;  /* 0x000000ffff31c224 */ /* 0x000fe200078e0a31 */
[----:B------:R-:W-:Y:S01]  /*1e60*/  ISETP.GE.AND P4, PT, R154, RZ, PT ;  /* 0x000000ff9a00720c */ /* 0x000fe20003f86270 */
[----:B------:R-:W-:Y:S01]  /*1e70*/  @!P5 IMAD.MOV R53, RZ, RZ, -R53 ;  /* 0x000000ffff35d224 */ /* 0x000fe200078e0a35 */
[C---:B------:R-:W-:Y:S01]  /*1e80*/  SEL R237, R5.reuse, R11, !P1 ;  /* 0x0000000b05ed7207 */ /* 0x040fe20004800000 */
[C---:B------:R-:W-:Y:S01]  /*1e90*/  VIADD R11, R178.reuse, 0xfffffffb ;  /* 0xfffffffbb20b7836 */ /* 0x040fe20000000000 */
[C---:B------:R-:W-:Y:S01]  /*1ea0*/  SEL R245, R5.reuse, R10, !P1 ;  /* 0x0000000a05f57207 */ /* 0x040fe20004800000 */
[----:B------:R-:W-:Y:S01]  /*1eb0*/  VIADD R10, R178, 0xfffffffc ;  /* 0xfffffffcb20a7836 */ /* 0x000fe20000000000 */
[----:B------:R-:W-:Y:S01]  /*1ec0*/  SEL R208, R5, R12, !P1 ;  /* 0x0000000c05d07207 */ /* 0x000fe20004800000 */
[----:B------:R-:W-:Y:S01]  /*1ed0*/  @!P0 IMAD.MOV R57, RZ, RZ, -R57 ;  /* 0x000000ffff398224 */ /* 0x000fe200078e0a39 */
[----:B------:R-:W-:Y:S01]  /*1ee0*/  ISETP.GE.U32.AND P0, PT, R11, 0x7fffffdc, PT ;  /* 0x7fffffdc0b00780c */ /* 0x000fe20003f06070 */
[----:B------:R-:W-:Y:S01]  /*1ef0*/  @!P2 IMAD.MOV R51, RZ, RZ, -R51 ;  /* 0x000000ffff33a224 */ /* 0x000fe200078e0a33 */
[----:B------:R-:W-:Y:S01]  /*1f00*/  ISETP.GE.U32.AND P5, PT, R10, 0x7fffffdd, PT ;  /* 0x7fffffdd0a00780c */ /* 0x000fe20003fa6070 */
[----:B------:R-:W-:Y:S01]  /*1f10*/  IMAD R208, R208, UR5, RZ ;  /* 0x00000005d0d07c24 */ /* 0x000fe2000f8e02ff */
[----:B------:R-:W4:Y:S01]  /*1f20*/  LDC.64 R10, c[0x0][0x218] ;  /* 0x00008600ff0a7b82 */ /* 0x000f220000000a00 */
[----:B------:R-:W-:Y:S01]  /*1f30*/  ISETP.NE.AND P2, PT, R153, RZ, PT ;  /* 0x000000ff9900720c */ /* 0x000fe20003f45270 */
[----:B------:R-:W-:Y:S01]  /*1f40*/  @!P4 IMAD.MOV R6, RZ, RZ, -R6 ;  /* 0x000000ffff06c224 */ /* 0x000fe200078e0a06 */
[----:B------:R-:W-:Y:S01]  /*1f50*/  SEL R210, R5, R14, !P1 ;  /* 0x0000000e05d27207 */ /* 0x000fe20004800000 */
[----:B------:R-:W-:Y:S01]  /*1f60*/  @!P6 IMAD.IADD R55, R55, 0x1, -R4 ;  /* 0x000000013737e824 */ /* 0x000fe200078e0a04 */
[----:B------:R-:W-:Y:S01]  /*1f70*/  SEL R212, R5, R13, !P1 ;  /* 0x0000000d05d47207 */ /* 0x000fe20004800000 */
[----:B------:R-:W-:Y:S01]  /*1f80*/  IMAD R237, R237, UR5, RZ ;  /* 0x00000005eded7c24 */ /* 0x000fe2000f8e02ff */
[C---:B------:R-:W-:Y:S01]  /*1f90*/  SEL R214, R5.reuse, R15, !P1 ;  /* 0x0000000f05d67207 */ /* 0x040fe20004800000 */
[----:B------:R-:W-:Y:S01]  /*1fa0*/  IMAD R210, R210, UR5, RZ ;  /* 0x00000005d2d27c24 */ /* 0x000fe2000f8e02ff */
[C---:B------:R-:W-:Y:S01]  /*1fb0*/  SEL R216, R5.reuse, R17, !P1 ;  /* 0x0000001105d87207 */ /* 0x040fe20004800000 */
[----:B------:R-:W-:Y:S01]  /*1fc0*/  IMAD R212, R212, UR5, RZ ;  /* 0x00000005d4d47c24 */ /* 0x000fe2000f8e02ff */
[C---:B------:R-:W-:Y:S01]  /*1fd0*/  SEL R249, R5.reuse, R39, !P1 ;  /* 0x0000002705f97207 */ /* 0x040fe20004800000 */
[----:B------:R-:W-:Y:S01]  /*1fe0*/  IMAD R214, R214, UR5, RZ ;  /* 0x00000005d6d67c24 */ /* 0x000fe2000f8e02ff */
[----:B------:R-:W-:Y:S01]  /*1ff0*/  SEL R218, R5, R16, !P1 ;  /* 0x0000001005da7207 */ /* 0x000fe20004800000 */
[----:B------:R-:W-:Y:S01]  /*2000*/  IMAD R216, R216, UR5, RZ ;  /* 0x00000005d8d87c24 */ /* 0x000fe2000f8e02ff */
[----:B------:R-:W-:Y:S01]  /*2010*/  @!P2 LOP3.LUT R6, RZ, R153, RZ, 0x33, !PT ;  /* 0x00000099ff06a212 */ /* 0x000fe200078e33ff */
[----:B------:R-:W-:Y:S01]  /*2020*/  IMAD R245, R245, UR5, RZ ;  /* 0x00000005f5f57c24 */ /* 0x000fe2000f8e02ff */
[C---:B------:R-:W-:Y:S01]  /*2030*/  SEL R220, R5.reuse, R19, !P1 ;  /* 0x0000001305dc7207 */ /* 0x040fe20004800000 */
[----:B------:R-:W-:Y:S01]  /*2040*/  IMAD R218, R218, UR5, RZ ;  /* 0x00000005dada7c24 */ /* 0x000fe2000f8e02ff */
[C---:B------:R-:W-:Y:S01]  /*2050*/  SEL R223, R5.reuse, R18, !P1 ;  /* 0x0000001205df7207 */ /* 0x040fe20004800000 */
[----:B------:R-:W-:Y:S01]  /*2060*/  IMAD R179, R6, R179, RZ ;  /* 0x000000b306b37224 */ /* 0x000fe200078e02ff */
[C---:B------:R-:W-:Y:S01]  /*2070*/  SEL R225, R5.reuse, R21, !P1 ;  /* 0x0000001505e17207 */ /* 0x040fe20004800000 */
[----:B------:R-:W-:Y:S01]  /*2080*/  IMAD R220, R220, UR5, RZ ;  /* 0x00000005dcdc7c24 */ /* 0x000fe2000f8e02ff */
[----:B------:R-:W-:Y:S01]  /*2090*/  SEL R227, R5, R23, !P1 ;  /* 0x0000001705e37207 */ /* 0x000fe20004800000 */
[----:B------:R-:W-:Y:S01]  /*20a0*/  IMAD R223, R223, UR5, RZ ;  /* 0x00000005dfdf7c24 */ /* 0x000fe2000f8e02ff */
[----:B----4-:R-:W-:Y:S01]  /*20b0*/  LEA R70, P2, R207, R10, 0x2 ;  /* 0x0000000acf467211 */ /* 0x010fe200078410ff */
[----:B------:R-:W-:Y:S01]  /*20c0*/  IMAD R225, R225, UR5, RZ ;  /* 0x00000005e1e17c24 */ /* 0x000fe2000f8e02ff */
[----:B------:R-:W-:Y:S01]  /*20d0*/  ISETP.GE.AND P3, PT, R22, RZ, PT ;  /* 0x000000ff1600720c */ /* 0x000fe20003f66270 */
[----:B------:R-:W-:Y:S01]  /*20e0*/  IMAD R227, R227, UR5, RZ ;  /* 0x00000005e3e37c24 */ /* 0x000fe2000f8e02ff */
[----:B------:R-:W-:Y:S01]  /*20f0*/  LEA.HI.X.SX32 R6, R207, R11, 0x2, P2 ;  /* 0x0000000bcf067211 */ /* 0x000fe200010f16ff */
[----:B------:R-:W-:Y:S01]  /*2100*/  IMAD R249, R249, UR5, RZ ;  /* 0x00000005f9f97c24 */ /* 0x000fe2000f8e02ff */
[-C--:B------:R-:W-:Y:S01]  /*2110*/  LEA R38, P2, R208, R70.reuse, 0x2 ;  /* 0x00000046d0267211 */ /* 0x080fe200078410ff */
[----:B------:R-:W-:Y:S01]  /*2120*/  VIADD R4, R178, 0xffffffff ;  /* 0xffffffffb2047836 */ /* 0x000fe20000000000 */
[----:B------:R-:W-:Y:S01]  /*2130*/  LEA R98, P4, R210, R70, 0x2 ;  /* 0x00000046d2627211 */ /* 0x000fe200078810ff */
[----:B------:R-:W-:Y:S01]  /*2140*/  IMAD.SHL.U32 R181, R8, 0x4, RZ ;  /* 0x0000000408b57824 */ /* 0x000fe200078e00ff */
[----:B------:R-:W-:Y:S01]  /*2150*/  LEA.HI.X.SX32 R39, R208, R6, 0x2, P2 ;  /* 0x00000006d0277211 */ /* 0x000fe200010f16ff */
[----:B------:R-:W-:Y:S01]  /*2160*/  IMAD R192, R8, 0x18, RZ ;  /* 0x0000001808c07824 */ /* 0x000fe200078e02ff */
[----:B------:R-:W-:Y:S01]  /*2170*/  LEA R68, P2, R212, R70, 0x2 ;  /* 0x00000046d4447211 */ /* 0x000fe200078410ff */
[----:B------:R-:W-:Y:S01]  /*2180*/  IMAD R188, R8, 0x6, RZ ;  /* 0x0000000608bc7824 */ /* 0x000fe200078e02ff */
[----:B------:R-:W-:Y:S01]  /*2190*/  LEA.HI.X.SX32 R99, R210, R6, 0x2, P4 ;  /* 0x00000006d2637211 */ /* 0x000fe200020f16ff */
[----:B------:R-:W-:Y:S01]  /*21a0*/  @!P3 IMAD.MOV R59, RZ, RZ, -R59 ;  /* 0x000000ffff3bb224 */ /* 0x000fe200078e0a3b */
[----:B------:R-:W-:Y:S01]  /*21b0*/  LEA R96, P4, R214, R70, 0x2 ;  /* 0x00000046d6607211 */ /* 0x000fe200078810ff */
[----:B------:R-:W-:Y:S01]  /*21c0*/  IMAD R163, R8, 0xc, RZ ;  /* 0x0000000c08a37824 */ /* 0x000fe200078e02ff */
[----:B------:R-:W-:Y:S01]  /*21d0*/  LEA.HI.X.SX32 R69, R212, R6, 0x2, P2 ;  /* 0x00000006d4457211 */ /* 0x000fe200010f16ff */
[----:B------:R-:W-:Y:S01]  /*21e0*/  IMAD.SHL.U32 R182, R8, 0x8, RZ ;  /* 0x0000000808b67824 */ /* 0x000fe200078e00ff */
[----:B------:R-:W-:Y:S01]  /*21f0*/  LEA R66, P2, R216, R70, 0x2 ;  /* 0x00000046d8427211 */ /* 0x000fe200078410ff */
[----:B------:R-:W-:Y:S01]  /*2200*/  IMAD R190, R8, 0x3, RZ ;  /* 0x0000000308be7824 */ /* 0x000fe200078e02ff */
[----:B------:R-:W-:Y:S01]  /*2210*/  LEA.HI.X.SX32 R97, R214, R6, 0x2, P4 ;  /* 0x00000006d6617211 */ /* 0x000fe200020f16ff */
[----:B------:R-:W-:Y:S01]  /*2220*/  IMAD R131, R8, 0x28, RZ ;  /* 0x0000002808837824 */ /* 0x000fe200078e02ff */
[----:B------:R-:W-:Y:S01]  /*2230*/  LEA R36, P4, R218, R70, 0x2 ;  /* 0x00000046da247211 */ /* 0x000fe200078810ff */
[----:B------:R-:W-:Y:S01]  /*2240*/  IMAD R160, R8, 0x14, RZ ;  /* 0x0000001408a07824 */ /* 0x000fe200078e02ff */
[----:B------:R-:W-:Y:S01]  /*2250*/  LEA.HI.X.SX32 R67, R216, R6, 0x2, P2 ;  /* 0x00000006d8437211 */ /* 0x000fe200010f16ff */
[C---:B------:R-:W-:Y:S01]  /*2260*/  IMAD R175, R8.reuse, 0xa, RZ ;  /* 0x0000000a08af7824 */ /* 0x040fe200078e02ff */
[C---:B------:R-:W-:Y:S01]  /*2270*/  SEL R229, R5.reuse, R25, !P1 ;  /* 0x0000001905e57207 */ /* 0x040fe20004800000 */
[----:B------:R-:W-:Y:S01]  /*2280*/  IMAD R222, R8, 0x5, RZ ;  /* 0x0000000508de7824 */ /* 0x000fe200078e02ff */
[----:B------:R-:W-:Y:S01]  /*2290*/  LEA R64, P2, R220, R70, 0x2 ;  /* 0x00000046dc407211 */ /* 0x000fe200078410ff */
[----:B------:R-:W-:Y:S01]  /*22a0*/  IMAD R200, R8, 0x1c, RZ ;  /* 0x0000001c08c87824 */ /* 0x000fe200078e02ff */
[----:B------:R-:W-:Y:S01]  /*22b0*/  SEL R247, R5, R37, !P1 ;  /* 0x0000002505f77207 */ /* 0x000fe20004800000 */
[----:B------:R-:W-:Y:S01]  /*22c0*/  IMAD R229, R229, UR5, RZ ;  /* 0x00000005e5e57c24 */ /* 0x000fe2000f8e02ff */
[----:B------:R-:W-:Y:S01]  /*22d0*/  LEA.HI.X.SX32 R37, R218, R6, 0x2, P4 ;  /* 0x00000006da257211 */ /* 0x000fe200020f16ff */
[C---:B------:R-:W-:Y:S01]  /*22e0*/  IMAD R183, R8.reuse, 0x7, RZ ;  /* 0x0000000708b77824 */ /* 0x040fe200078e02ff */
[----:B------:R-:W-:Y:S01]  /*22f0*/  SEL R231, R5, R27, !P1 ;  /* 0x0000001b05e77207 */ /* 0x000fe20004800000 */
[----:B------:R-:W-:Y:S01]  /*2300*/  IMAD R247, R247, UR5, RZ ;  /* 0x00000005f7f77c24 */ /* 0x000fe2000f8e02ff */
[----:B------:R-:W-:Y:S01]  /*2310*/  LEA R94, P4, R223, R70, 0x2 ;  /* 0x00000046df5e7211 */ /* 0x000fe200078810ff */
[----:B------:R-:W-:Y:S01]  /*2320*/  IMAD R119, R8, 0x38, RZ ;  /* 0x0000003808777824 */ /* 0x000fe200078e02ff */
[----:B------:R-:W-:Y:S01]  /*2330*/  LEA.HI.X.SX32 R65, R220, R6, 0x2, P2 ;  /* 0x00000006dc417211 */ /* 0x000fe200010f16ff */
[----:B------:R-:W-:Y:S01]  /*2340*/  IMAD R231, R231, UR5, RZ ;  /* 0x00000005e7e77c24 */ /* 0x000fe2000f8e02ff */
[----:B------:R-:W-:Y:S01]  /*2350*/  SEL R233, R5, R20, !P1 ;  /* 0x0000001405e97207 */ /* 0x000fe20004800000 */
[C---:B------:R-:W-:Y:S01]  /*2360*/  IMAD R141, R8.reuse, 0x24, RZ ;  /* 0x00000024088d7824 */ /* 0x040fe200078e02ff */
[----:B------:R-:W-:Y:S01]  /*2370*/  LEA R62, P2, R225, R70, 0x2 ;  /* 0x00000046e13e7211 */ /* 0x000fe200078410ff */
[C---:B------:R-:W-:Y:S01]  /*2380*/  IMAD R171, R8.reuse, 0xe, RZ ;  /* 0x0000000e08ab7824 */ /* 0x040fe200078e02ff */
[----:B------:R-:W-:Y:S01]  /*2390*/  LEA.HI.X.SX32 R95, R223, R6, 0x2, P4 ;  /* 0x00000006df5f7211 */ /* 0x000fe200020f16ff */
[----:B------:R-:W-:Y:S01]  /*23a0*/  IMAD R233, R233, UR5, RZ ;  /* 0x00000005e9e97c24 */ /* 0x000fe2000f8e02ff */
[----:B------:R-:W-:Y:S01]  /*23b0*/  SEL R235, R5, R29, !P1 ;  /* 0x0000001d05eb7207 */ /* 0x000fe20004800000 */
[C---:B------:R-:W-:Y:S01]  /*23c0*/  IMAD R177, R8.reuse, 0x9, RZ ;  /* 0x0000000908b17824 */ /* 0x040fe200078e02ff */
[----:B------:R-:W-:Y:S01]  /*23d0*/  LEA R92, P4, R227, R70, 0x2 ;  /* 0x00000046e35c7211 */ /* 0x000fe200078810ff */
[----:B------:R-:W-:Y:S01]  /*23e0*/  IMAD R127, R8, 0x2c, RZ ;  /* 0x0000002c087f7824 */ /* 0x000fe200078e02ff */
[----:B------:R-:W-:Y:S01]  /*23f0*/  LEA.HI.X.SX32 R63, R225, R6, 0x2, P2 ;  /* 0x00000006e13f7211 */ /* 0x000fe200010f16ff */
[----:B------:R-:W-:Y:S01]  /*2400*/  IMAD R235, R235, UR5, RZ ;  /* 0x00000005ebeb7c24 */ /* 0x000fe2000f8e02ff */
[----:B------:R-:W-:Y:S01]  /*2410*/  ISETP.GE.AND P6, PT, R24, RZ, PT ;  /* 0x000000ff1800720c */ /* 0x000fe20003fc6270 */
[C---:B------:R-:W-:Y:S01]  /*2420*/  IMAD.SHL.U32 R169, R8.reuse, 0x10, RZ ;  /* 0x0000001008a97824 */ /* 0x040fe200078e00ff */
[----:B------:R-:W-:Y:S01]  /*2430*/  LEA R60, P2, R229, R70, 0x2 ;  /* 0x00000046e53c7211 */ /* 0x000fe200078410ff */
[C---:B------:R-:W-:Y:S01]  /*2440*/  IMAD R173, R8.reuse, 0xb, RZ ;  /* 0x0000000b08ad7824 */ /* 0x040fe200078e02ff */
[----:B------:R-:W-:Y:S01]  /*2450*/  LEA.HI.X.SX32 R93, R227, R6, 0x2, P4 ;  /* 0x00000006e35d7211 */ /* 0x000fe200020f16ff */
[C---:B------:R-:W-:Y:S01]  /*2460*/  IMAD R133, R8.reuse, 0x48, RZ ;  /* 0x0000004808857824 */ /* 0x040fe200078e02ff */
[----:B------:R-:W-:Y:S01]  /*2470*/  SEL R239, R5, R31, !P1 ;  /* 0x0000001f05ef7207 */ /* 0x000fe20004800000 */
[C---:B------:R-:W-:Y:S01]  /*2480*/  IMAD R137, R8.reuse, 0x34, RZ ;  /* 0x0000003408897824 */ /* 0x040fe200078e02ff */
[----:B------:R-:W-:Y:S01]  /*2490*/  LEA R90, P4, R231, R70, 0x2 ;  /* 0x00000046e75a7211 */ /* 0x000fe200078810ff */
[C---:B------:R-:W-:Y:S01]  /*24a0*/  IMAD R167, R8.reuse, 0x12, RZ ;  /* 0x0000001208a77824 */ /* 0x040fe200078e02ff */
[----:B------:R-:W-:Y:S01]  /*24b0*/  LEA.HI.X.SX32 R61, R229, R6, 0x2, P2 ;  /* 0x00000006e53d7211 */ /* 0x000fe200010f16ff */
[----:B------:R-:W-:Y:S01]  /*24c0*/  IMAD R239, R239, UR5, RZ ;  /* 0x00000005efef7c24 */ /* 0x000fe2000f8e02ff */
[----:B------:R-:W-:Y:S01]  /*24d0*/  SEL R241, R5, R33, !P1 ;  /* 0x0000002105f17207 */ /* 0x000fe20004800000 */
[----:B------:R-:W-:Y:S01]  /*24e0*/  @!P6 IMAD.MOV R55, RZ, RZ, -R55 ;  /* 0x000000ffff37e224 */ /* 0x000fe200078e0a37 */
[----:B------:R-:W-:Y:S01]  /*24f0*/  LEA R58, P2, R233, R70, 0x2 ;  /* 0x00000046e93a7211 */ /* 0x000fe200078410ff */
[C---:B------:R-:W-:Y:S01]  /*2500*/  IMAD R172, R8.reuse, 0xd, RZ ;  /* 0x0000000d08ac7824 */ /* 0x040fe200078e02ff */
[----:B------:R-:W-:Y:S01]  /*2510*/  SEL R19, R5, R59, !P1 ;  /* 0x0000003b05137207 */ /* 0x000fe20004800000 */
[----:B------:R-:W-:Y:S01]  /*2520*/  IMAD R241, R241, UR5, RZ ;  /* 0x00000005f1f17c24 */ /* 0x000fe2000f8e02ff */
[----:B------:R-:W-:Y:S01]  /*2530*/  LEA.HI.X.SX32 R91, R231, R6, 0x2, P4 ;  /* 0x00000006e75b7211 */ /* 0x000fe200020f16ff */
[C---:B------:R-:W-:Y:S01]  /*2540*/  IMAD R115, R8.reuse, 0x50, RZ ;  /* 0x0000005008737824 */ /* 0x040fe200078e02ff */
[----:B------:R-:W-:Y:S01]  /*2550*/  SEL R243, R5, R35, !P1 ;  /* 0x0000002305f37207 */ /* 0x000fe20004800000 */
[----:B------:R-:W-:Y:S01]  /*2560*/  IMAD R19, R19, UR5, RZ ;  /* 0x0000000513137c24 */ /* 0x000fe2000f8e02ff */
[----:B------:R-:W-:Y:S01]  /*2570*/  LEA R88, P4, R235, R70, 0x2 ;  /* 0x00000046eb587211 */ /* 0x000fe200078810ff */
[C---:B------:R-:W-:Y:S01]  /*2580*/  IMAD R35, R8.reuse, 0x30, RZ ;  /* 0x0000003008237824 */ /* 0x040fe200078e02ff */
[----:B------:R-:W-:Y:S01]  /*2590*/  LEA.HI.X.SX32 R59, R233, R6, 0x2, P2 ;  /* 0x00000006e93b7211 */ /* 0x000fe200010f16ff */
[----:B------:R-:W-:Y:S01]  /*25a0*/  IMAD R243, R243, UR5, RZ ;  /* 0x00000005f3f37c24 */ /* 0x000fe2000f8e02ff */
[----:B------:R-:W-:Y:S01]  /*25b0*/  LEA R56, P2, R237, R70, 0x2 ;  /* 0x00000046ed387211 */ /* 0x000fe200078410ff */
[C---:B------:R-:W-:Y:S01]  /*25c0*/  IMAD R101, R8.reuse, 0x3c, RZ ;  /* 0x0000003c08657824 */ /* 0x040fe200078e02ff */
[----:B------:R-:W-:Y:S01]  /*25d0*/  SEL R18, R5, R57, !P1 ;  /* 0x0000003905127207 */ /* 0x000fe20004800000 */
[C---:B------:R-:W-:Y:S01]  /*25e0*/  IMAD R170, R8.reuse, 0xf, RZ ;  /* 0x0000000f08aa7824 */ /* 0x040fe200078e02ff */
[----:B------:R-:W-:Y:S01]  /*25f0*/  LEA.HI.X.SX32 R89, R235, R6, 0x2, P4 ;  /* 0x00000006eb597211 */ /* 0x000fe200020f16ff */
[----:B------:R-:W-:Y:S01]  /*2600*/  IMAD R107, R8, 0x58, RZ ;  /* 0x00000058086b7824 */ /* 0x000fe200078e02ff */
[----:B------:R-:W-:Y:S01]  /*2610*/  LEA R86, P4, R239, R70, 0x2 ;  /* 0x00000046ef567211 */ /* 0x000fe200078810ff */
[----:B------:R-:W-:Y:S01]  /*2620*/  IMAD R18, R18, UR5, RZ ;  /* 0x0000000512127c24 */ /* 0x000fe2000f8e02ff */
[----:B------:R-:W-:Y:S01]  /*2630*/  LEA.HI.X.SX32 R57, R237, R6, 0x2, P2 ;  /* 0x00000006ed397211 */ /* 0x000fe200010f16ff */
[C---:B------:R-:W-:Y:S01]  /*2640*/  IMAD R129, R8.reuse, 0x44, RZ ;  /* 0x0000004408817824 */ /* 0x040fe200078e02ff */
[----:B------:R-:W-:Y:S01]  /*2650*/  LEA R54, P2, R241, R70, 0x2 ;  /* 0x00000046f1367211 */ /* 0x000fe200078410ff */
[C---:B------:R-:W-:Y:S01]  /*2660*/  IMAD R164, R8.reuse, 0x16, RZ ;  /* 0x0000001608a47824 */ /* 0x040fe200078e02ff */
[----:B------:R-:W-:Y:S01]  /*2670*/  SEL R17, R5, R55, !P1 ;  /* 0x0000003705117207 */ /* 0x000fe20004800000 */
[C---:B------:R-:W-:Y:S01]  /*2680*/  IMAD R168, R8.reuse, 0x11, RZ ;  /* 0x0000001108a87824 */ /* 0x040fe200078e02ff */
        /* <DEDUP_REMOVED lines=8> */
[----:B------:R-:W-:Y:S01]  /*2710*/  SEL R7, R5, R43, !P1 ;  /* 0x0000002b05077207 */ /* 0x000fe20004800000 */
[C---:B------:R-:W-:Y:S01]  /*2720*/  IMAD R166, R8.reuse, 0x13, RZ ;  /* 0x0000001308a67824 */ /* 0x040fe200078e02ff */
[----:B------:R-:W-:Y:S01]  /*2730*/  LEA R52, P2, R245, R70, 0x2 ;  /* 0x00000046f5347211 */ /* 0x000fe200078410ff */
[C---:B------:R-:W-:Y:S01]  /*2740*/  IMAD R139, R8.reuse, 0x68, RZ ;  /* 0x00000068088b7824 */ /* 0x040fe200078e02ff */
[----:B------:R-:W-:Y:S01]  /*2750*/  SEL R16, R5, R53, !P1 ;  /* 0x0000003505107207 */ /* 0x000fe20004800000 */
[----:B------:R-:W-:Y:S01]  /*2760*/  IMAD R7, R7, UR5, RZ ;  /* 0x0000000507077c24 */ /* 0x000fe2000f8e02ff */
[----:B------:R-:W-:Y:S01]  /*2770*/  LEA.HI.X.SX32 R85, R243, R6, 0x2, P4 ;  /* 0x00000006f3557211 */ /* 0x000fe200020f16ff */
[----:B------:R-:W-:Y:S01]  /*2780*/  IMAD R113, R8, 0x54, RZ ;  /* 0x0000005408717824 */ /* 0x000fe200078e02ff */
        /* <DEDUP_REMOVED lines=20> */
[----:B------:R-:W-:Y:S01]  /*28d0*/  LEA R48, P2, R7, R70, 0x2 ;  /* 0x0000004607307211 */ /* 0x000fe200078410ff */
[C---:B------:R-:W-:Y:S01]  /*28e0*/  IMAD R153, R8.reuse, 0x78, RZ ;  /* 0x0000007808997824 */ /* 0x040fe200078e02ff */
[----:B------:R-:W-:Y:S01]  /*28f0*/  LEA.HI.X.SX32 R81, R251, R6, 0x2, P4 ;  /* 0x00000006fb517211 */ /* 0x000fe200020f16ff */
[----:B------:R-:W-:Y:S01]  /*2900*/  IMAD R33, R8, 0x64, RZ ;  /* 0x0000006408217824 */ /* 0x000fe200078e02ff */
[----:B------:R-:W-:Y:S01]  /*2910*/  LEA R78, P4, R12, R70, 0x2 ;  /* 0x000000460c4e7211 */ /* 0x000fe200078810ff */
[C---:B------:R-:W-:Y:S01]  /*2920*/  IMAD R204, R8.reuse, 0x1e, RZ ;  /* 0x0000001e08cc7824 */ /* 0x040fe200078e02ff */
[----:B------:R-:W-:Y:S01]  /*2930*/  LEA.HI.X.SX32 R49, R7, R6, 0x2, P2 ;  /* 0x0000000607317211 */ /* 0x000fe200010f16ff */
[C---:B------:R-:W-:Y:S01]  /*2940*/  IMAD R194, R8.reuse, 0x19, RZ ;  /* 0x0000001908c27824 */ /* 0x040fe200078e02ff */
[----:B------:R-:W-:Y:S01]  /*2950*/  LEA R46, P2, R13, R70, 0x2 ;  /* 0x000000460d2e7211 */ /* 0x000fe200078410ff */
[----:B------:R-:W-:Y:S01]  /*2960*/  IMAD R125, R8, 0x6c, RZ ;  /* 0x0000006c087d7824 */ /* 0x000fe200078e02ff */
[----:B------:R-:W-:Y:S01]  /*2970*/  LEA.HI.X.SX32 R79, R12, R6, 0x2, P4 ;  /* 0x000000060c4f7211 */ /* 0x000fe200020f16ff */
[----:B------:R-:W-:Y:S01]  /*2980*/  IMAD R198, R8, 0x1b, RZ ;  /* 0x0000001b08c67824 */ /* 0x000fe200078e02ff */
[----:B------:R-:W-:Y:S01]  /*2990*/  LEA R76, P4, R14, R70, 0x2 ;  /* 0x000000460e4c7211 */ /* 0x000fe200078810ff */
[----:B------:R-:W-:Y:S01]  /*29a0*/  VIADD R29, R3, UR8 ;  /* 0x00000008031d7c36 */ /* 0x000fe20008000000 */
[----:B------:R-:W-:Y:S01]  /*29b0*/  LEA.HI.X.SX32 R47, R13, R6, 0x2, P2 ;  /* 0x000000060d2f7211 */ /* 0x000fe200010f16ff */
[C---:B------:R-:W-:Y:S01]  /*29c0*/  IMAD R111, R8.reuse, 0x74, RZ ;  /* 0x00000074086f7824 */ /* 0x040fe200078e02ff */
[----:B------:R-:W-:Y:S01]  /*29d0*/  LEA R44, P2, R15, R70, 0x2 ;  /* 0x000000460f2c7211 */ /* 0x000fe200078410ff */
[----:B------:R-:W-:Y:S01]  /*29e0*/  IMAD R202, R8, 0x1d, RZ ;  /* 0x0000001d08ca7824 */ /* 0x000fe200078e02ff */
[----:B------:R-:W-:Y:S01]  /*29f0*/  SEL R20, R5, R28, !P1 ;  /* 0x0000001c05147207 */ /* 0x000fe20004800000 */
[----:B------:R-:W-:Y:S01]  /*2a00*/  VIADD R5, R178, 0xfffffffd ;  /* 0xfffffffdb2057836 */ /* 0x000fe20000000000 */
[----:B------:R-:W-:Y:S01]  /*2a10*/  ISETP.GE.U32.AND P1, PT, R4, 0x7fffffe0, PT ;  /* 0x7fffffe00400780c */ /* 0x000fe20003f26070 */
[----:B------:R-:W-:Y:S01]  /*2a20*/  VIADD R4, R178, 0xfffffffe ;  /* 0xfffffffeb2047836 */ /* 0x000fe20000000000 */
[----:B------:R-:W-:Y:S01]  /*2a30*/  LEA.HI.X.SX32 R77, R14, R6, 0x2, P4 ;  /* 0x000000060e4d7211 */ /* 0x000fe200020f16ff */
[----:B------:R-:W-:Y:S01]  /*2a40*/  IMAD R20, R20, UR5, RZ ;  /* 0x0000000514147c24 */ /* 0x000fe2000f8e02ff */
[----:B------:R-:W-:Y:S01]  /*2a50*/  LEA R74, P4, R16, R70, 0x2 ;  /* 0x00000046104a7211 */ /* 0x000fe200078810ff */
[C---:B------:R-:W-:Y:S01]  /*2a60*/  IMAD R103, R8.reuse, 0x7c, RZ ;  /* 0x0000007c08677824 */ /* 0x040fe200078e02ff */
[----:B------:R-:W-:Y:S01]  /*2a70*/  LEA.HI.X.SX32 R45, R15, R6, 0x2, P2 ;  /* 0x000000060f2d7211 */ /* 0x000fe200010f16ff */
[----:B------:R-:W-:Y:S01]  /*2a80*/  IMAD R206, R8, 0x1f, RZ ;  /* 0x0000001f08ce7824 */ /* 0x000fe200078e02ff */
[----:B------:R-:W-:Y:S01]  /*2a90*/  LEA R42, P2, R17, R70, 0x2 ;  /* 0x00000046112a7211 */ /* 0x000fe200078410ff */
[----:B------:R-:W-:Y:S01]  /*2aa0*/  VIADD R22, R178, 0xffffffda ;  /* 0xffffffdab2167836 */ /* 0x000fe20000000000 */
[----:B------:R-:W-:-:S02]  /*2ab0*/  LEA.HI.X.SX32 R75, R16, R6, 0x2, P4 ;  /* 0x00000006104b7211 */ /* 0x000fc400020f16ff */
[----:B------:R-:W-:Y:S01]  /*2ac0*/  ISETP.GE.U32.AND P3, PT, R4, 0x7fffffdf, PT ;  /* 0x7fffffdf0400780c */ /* 0x000fe20003f66070 */
[----:B------:R-:W-:Y:S01]  /*2ad0*/  IMAD.SHL.U32 R4, R179, 0x4, RZ ;  /* 0x00000004b3047824 */ /* 0x000fe200078e00ff */
[C---:B------:R-:W-:Y:S02]  /*2ae0*/  LEA R72, P4, R18.reuse, R70, 0x2 ;  /* 0x0000004612487211 */ /* 0x040fe400078810ff */
[----:B------:R-:W-:Y:S02]  /*2af0*/  LEA.HI.X.SX32 R43, R17, R6, 0x2, P2 ;  /* 0x00000006112b7211 */ /* 0x000fe400010f16ff */
[----:B------:R-:W-:Y:S02]  /*2b00*/  LEA R40, P2, R19, R70, 0x2 ;  /* 0x0000004613287211 */ /* 0x000fe400078410ff */
[----:B------:R-:W-:Y:S02]  /*2b10*/  LEA.HI.X.SX32 R73, R18, R6, 0x2, P4 ;  /* 0x0000000612497211 */ /* 0x000fe400020f16ff */
[----:B------:R-:W-:-:S02]  /*2b20*/  LEA R70, P4, R20, R70, 0x2 ;  /* 0x0000004614467211 */ /* 0x000fc400078810ff */
[-C--:B------:R-:W-:Y:S02]  /*2b30*/  LEA.HI.X.SX32 R41, R19, R6.reuse, 0x2, P2 ;  /* 0x0000000613297211 */ /* 0x080fe400010f16ff */
[----:B------:R-:W-:Y:S02]  /*2b40*/  IADD3 R142, P2, R4, UR6, RZ ;  /* 0x00000006048e7c10 */ /* 0x000fe4000ff5e0ff */
[----:B------:R-:W-:Y:S01]  /*2b50*/  ISETP.GE.U32.AND P6, PT, R5, 0x7fffffde, PT ;  /* 0x7fffffde0500780c */ /* 0x000fe20003fc6070 */
[----:B------:R-:W-:Y:S01]  /*2b60*/  IMAD.SHL.U32 R5, R8, 0x2, RZ ;  /* 0x0000000208057824 */ /* 0x000fe200078e00ff */
[----:B------:R-:W-:Y:S01]  /*2b70*/  LEA.HI.X.SX32 R71, R20, R6, 0x2, P4 ;  /* 0x0000000614477211 */ /* 0x000fe200020f16ff */
[----:B------:R-:W-:Y:S01]  /*2b80*/  VIADD R6, R178, 0xfffffff9 ;  /* 0xfffffff9b2067836 */ /* 0x000fe20000000000 */
[----:B------:R-:W-:Y:S02]  /*2b90*/  LEA.HI.X.SX32 R143, R179, UR7, 0x2, P2 ;  /* 0x00000007b38f7c11 */ /* 0x000fe400090f16ff */
[-C--:B------:R-:W-:Y:S01]  /*2ba0*/  LEA R148, P4, R8, R142.reuse, 0x3 ;  /* 0x0000008e08947211 */ /* 0x080fe200078818ff */
[----:B------:R4:W-:Y:S01]  /*2bb0*/  STL [R1+0x4], R5 ;  /* 0x0000040501007387 */ /* 0x0009e20000100800 */
[----:B------:R-:W-:-:S02]  /*2bc0*/  IADD3 R144, P2, R181, R142, RZ ;  /* 0x0000008eb5907210 */ /* 0x000fc40007f5e0ff */
[-C--:B------:R-:W-:Y:S01]  /*2bd0*/  LEA.HI.X.SX32 R149, R5, R143.reuse, 0x2, P4 ;  /* 0x0000008f05957211 */ /* 0x080fe200020f16ff */
[----:B------:R-:W-:Y:S01]  /*2be0*/  @!PT LDS RZ, [RZ] ;  /* 0x00000000fffff984 */ /* 0x000fe20000000800 */
[----:B------:R-:W-:Y:S01]  /*2bf0*/  @!PT LDS RZ, [RZ] ;  /* 0x00000000fffff984 */ /* 0x000fe20000000800 */
[----:B------:R-:W-:Y:S01]  /*2c00*/  @!PT LDS RZ, [RZ] ;  /* 0x00000000fffff984 */ /* 0x000fe20000000800 */
[----:B------:R5:W-:Y:S01]  /*2c10*/  LDGSTS.E [R29], desc[UR16][R142.64], !P1 ;  /* 0x000000008e1d7fae */ /* 0x000be2000c921850 */
[CC--:B------:R-:W-:Y:S02]  /*2c20*/  LEA R146, P4, R8.reuse, R142.reuse, 0x4 ;  /* 0x0000008e08927211 */ /* 0x0c0fe400078820ff */
[-C--:B------:R-:W-:Y:S02]  /*2c30*/  LEA.HI.X.SX32 R145, R8, R143.reuse, 0x2, P2 ;  /* 0x0000008f08917211 */ /* 0x080fe400010f16ff */
[----:B------:R-:W-:Y:S01]  /*2c40*/  LEA.HI.X.SX32 R147, R181, R143, 0x2, P4 ;  /* 0x0000008fb5937211 */ /* 0x000fe200020f16ff */
[----:B----4-:R-:W-:Y:S01]  /*2c50*/  VIADD R5, R178, 0xfffffffa ;  /* 0xfffffffab2057836 */ /* 0x010fe20000000000 */
[-C--:B------:R-:W-:Y:S01]  /*2c60*/  IADD3 R156, P4, R192, R142.reuse, RZ ;  /* 0x0000008ec09c7210 */ /* 0x080fe20007f9e0ff */
[----:B------:R4:W-:Y:S01]  /*2c70*/  LDGSTS.E [R29+0x4], desc[UR16][R144.64], !P3 ;  /* 0x00004000901d7fae */ /* 0x0009e2000d921850 */
[----:B------:R-:W-:-:S02]  /*2c80*/  IADD3 R150, P2, R163, R142, RZ ;  /* 0x0000008ea3967210 */ /* 0x000fc40007f5e0ff */
[-C--:B------:R-:W-:Y:S01]  /*2c90*/  LEA.HI.X.SX32 R157, R188, R143.reuse, 0x2, P4 ;  /* 0x0000008fbc9d7211 */ /* 0x080fe200020f16ff */
[----:B------:R1:W-:Y:S01]  /*2ca0*/  LDGSTS.E [R29+0x8], desc[UR16][R148.64], !P6 ;  /* 0x00008000941d7fae */ /* 0x0003e2000f121850 */
[-C--:B------:R-:W-:Y:S02]  /*2cb0*/  LEA R116, P4, R8, R142.reuse, 0x5 ;  /* 0x0000008e08747211 */ /* 0x080fe400078828ff */
[-C--:B------:R-:W-:Y:S02]  /*2cc0*/  LEA.HI.X.SX32 R151, R190, R143.reuse, 0x2, P2 ;  /* 0x0000008fbe977211 */ /* 0x080fe400010f16ff */
[----:B------:R-:W-:Y:S02]  /*2cd0*/  LEA.HI.X.SX32 R117, R182, R143, 0x2, P4 ;  /* 0x0000008fb6757211 */ /* 0x000fe400020f16ff */
[-C--:B------:R-:W-:Y:S01]  /*2ce0*/  IADD3 R130, P4, R131, R142.reuse, RZ ;  /* 0x0000008e83827210 */ /* 0x080fe20007f9e0ff */
[----:B------:R2:W-:Y:S01]  /*2cf0*/  LDGSTS.E [R29+0xc], desc[UR16][R150.64], !P5 ;  /* 0x0000c000961d7fae */ /* 0x0005e2000e921850 */
[----:B------:R-:W-:-:S02]  /*2d00*/  IADD3 R158, P2, R160, R142, RZ ;  /* 0x0000008ea09e7210 */ /* 0x000fc40007f5e0ff */
[-C--:B------:R-:W-:Y:S02]  /*2d10*/  LEA.HI.X.SX32 R131, R175, R143.reuse, 0x2, P4 ;  /* 0x0000008faf837211 */ /* 0x080fe400020f16ff */
[-C--:B------:R-:W-:Y:S02]  /*2d20*/  LEA.HI.X.SX32 R159, R222, R143.reuse, 0x2, P2 ;  /* 0x0000008fde9f7211 */ /* 0x080fe400010f16ff */
[-C--:B------:R-:W-:Y:S02]  /*2d30*/  IADD3 R34, P4, R35, R142.reuse, RZ ;  /* 0x0000008e23227210 */ /* 0x080fe40007f9e0ff */
[----:B------:R-:W-:Y:S02]  /*2d40*/  IADD3 R134, P2, R200, R142, RZ ;  /* 0x0000008ec8867210 */ /* 0x000fe40007f5e0ff */
[-C--:B------:R-:W-:Y:S02]  /*2d50*/  LEA.HI.X.SX32 R35, R163, R143.reuse, 0x2, P4 ;  /* 0x0000008fa3237211 */ /* 0x080fe400020f16ff */
[----:B------:R-:W-:-:S02]  /*2d60*/  LEA.HI.X.SX32 R135, R183, R143, 0x2, P2 ;  /* 0x0000008fb7877211 */ /* 0x000fc400010f16ff */
[-C--:B------:R-:W-:Y:S02]  /*2d70*/  IADD3 R118, P4, R119, R142.reuse, RZ ;  /* 0x0000008e77767210 */ /* 0x080fe40007f9e0ff */
[-C--:B------:R-:W-:Y:S02]  /*2d80*/  IADD3 R140, P2, R141, R142.reuse, RZ ;  /* 0x0000008e8d8c7210 */ /* 0x080fe40007f5e0ff */
[-C--:B------:R-:W-:Y:S02]  /*2d90*/  LEA.HI.X.SX32 R119, R171, R143.reuse, 0x2, P4 ;  /* 0x0000008fab777211 */ /* 0x080fe400020f16ff */
[----:B------:R-:W-:Y:S02]  /*2da0*/  LEA.HI.X.SX32 R141, R177, R143, 0x2, P2 ;  /* 0x0000008fb18d7211 */ /* 0x000fe400010f16ff */
[-C--:B------:R-:W-:Y:S02]  /*2db0*/  LEA R120, P4, R8, R142.reuse, 0x6 ;  /* 0x0000008e08787211 */ /* 0x080fe400078830ff */
        /* <DEDUP_REMOVED lines=11> */
[-C--:B------:R-:W-:Y:S02]  /*2e70*/  IADD3 R106, P4, R107, R142.reuse, RZ ;  /* 0x0000008e6b6a7210 */ /* 0x080fe40007f9e0ff */
        /* <DEDUP_REMOVED lines=19> */
[----:B------:R-:W-:Y:S01]  /*2fb0*/  ISETP.GE.U32.AND P4, PT, R5, 0x7fffffdb, PT ;  /* 0x7fffffdb0500780c */ /* 0x000fe20003f86070 */
[----:B------:R-:W-:Y:S01]  /*2fc0*/  VIADD R5, R178, 0xfffffff8 ;  /* 0xfffffff8b2057836 */ /* 0x000fe20000000000 */
[-C--:B------:R-:W-:Y:S02]  /*2fd0*/  IADD3 R124, P2, R125, R142.reuse, RZ ;  /* 0x0000008e7d7c7210 */ /* 0x080fe40007f5e0ff */
[----:B------:R-:W-:Y:S02]  /*2fe0*/  LOP3.LUT R21, R3, 0x10, RZ, 0x3c, !PT ;  /* 0x0000001003157812 */ /* 0x000fe400078e3cff */
[-C--:B------:R-:W-:Y:S02]  /*2ff0*/  LEA.HI.X.SX32 R125, R198, R143.reuse, 0x2, P2 ;  /* 0x0000008fc67d7211 */ /* 0x080fe400010f16ff */
[----:B------:R-:W-:Y:S01]  /*3000*/  IADD3 R110, P2, R111, R142, RZ ;  /* 0x0000008e6f6e7210 */ /* 0x000fe20007f5e0ff */
[----:B------:R-:W-:Y:S01]  /*3010*/  VIADD R30, R21, UR8 ;  /* 0x00000008151e7c36 */ /* 0x000fe20008000000 */
[----:B------:R-:W-:Y:S01]  /*3020*/  ISETP.GE.U32.AND P1, PT, R5, 0x7fffffd9, PT ;  /* 0x7fffffd90500780c */ /* 0x000fe20003f26070 */
[----:B------:R-:W-:Y:S01]  /*3030*/  VIADD R5, R178, 0xfffffff6 ;  /* 0xfffffff6b2057836 */ /* 0x000fe20000000000 */
[----:B------:R-:W-:-:S02]  /*3040*/  LEA.HI.X.SX32 R111, R202, R143, 0x2, P2 ;  /* 0x0000008fca6f7211 */ /* 0x000fc400010f16ff */
[----:B------:R-:W-:Y:S01]  /*3050*/  IADD3 R102, P2, R103, R142, RZ ;  /* 0x0000008e67667210 */ /* 0x000fe20007f5e0ff */
[----:B------:R3:W-:Y:S01]  /*3060*/  LDGSTS.E [R30], desc[UR16][R146.64], !P0 ;  /* 0x00000000921e7fae */ /* 0x0007e2000c121850 */
[----:B------:R-:W-:Y:S01]  /*3070*/  ISETP.GE.U32.AND P6, PT, R5, 0x7fffffd7, PT ;  /* 0x7fffffd70500780c */ /* 0x000fe20003fc6070 */
[----:B------:R-:W-:Y:S01]  /*3080*/  VIADD R5, R178, 0xfffffff5 ;  /* 0xfffffff5b2057836 */ /* 0x000fe20000000000 */
[----:B------:R-:W-:Y:S01]  /*3090*/  LEA.HI.X.SX32 R103, R206, R143, 0x2, P2 ;  /* 0x0000008fce677211 */ /* 0x000fe200010f16ff */
[----:B------:R3:W-:Y:S01]  /*30a0*/  LDGSTS.E [R30+0x4], desc[UR16][R158.64], !P4 ;  /* 0x000040009e1e7fae */ /* 0x0007e2000e121850 */
[----:B------:R-:W-:Y:S01]  /*30b0*/  ISETP.GE.U32.AND P2, PT, R6, 0x7fffffda, PT ;  /* 0x7fffffda0600780c */ /* 0x000fe20003f46070 */
[C---:B------:R-:W-:Y:S01]  /*30c0*/  VIADD R6, R178.reuse, 0xfffffff7 ;  /* 0xfffffff7b2067836 */ /* 0x040fe20000000000 */
[----:B------:R-:W-:Y:S01]  /*30d0*/  ISETP.GE.U32.AND P5, PT, R5, 0x7fffffd6, PT ;  /* 0x7fffffd60500780c */ /* 0x000fe20003fa6070 */
[----:B------:R-:W-:Y:S01]  /*30e0*/  VIADD R5, R178, 0xfffffff4 ;  /* 0xfffffff4b2057836 */ /* 0x000fe20000000000 */
[----:B------:R-:W-:-:S02]  /*30f0*/  LOP3.LUT R21, R3, 0x20, RZ, 0x3c, !PT ;  /* 0x0000002003157812 */ /* 0x000fc400078e3cff */
[----:B------:R-:W-:Y:S01]  /*3100*/  ISETP.GE.U32.AND P3, PT, R6, 0x7fffffd8, PT ;  /* 0x7fffffd80600780c */ /* 0x000fe20003f66070 */
[C---:B------:R-:W-:Y:S01]  /*3110*/  VIADD R6, R178.reuse, 0xfffffff3 ;  /* 0xfffffff3b2067836 */ /* 0x040fe20000000000 */
[----:B------:R-:W-:Y:S01]  /*3120*/  ISETP.GE.U32.AND P0, PT, R5, 0x7fffffd5, PT ;  /* 0x7fffffd50500780c */ /* 0x000fe20003f06070 */
[----:B------:R-:W-:Y:S02]  /*3130*/  VIADD R5, R178, 0xfffffff2 ;  /* 0xfffffff2b2057836 */ /* 0x000fe40000000000 */
[----:B------:R-:W-:Y:S01]  /*3140*/  VIADD R28, R21, UR8 ;  /* 0x00000008151c7c36 */ /* 0x000fe20008000000 */
[----:B------:R-:W-:Y:S01]  /*3150*/  ISETP.GE.U32.AND P4, PT, R6, 0x7fffffd4, PT ;  /* 0x7fffffd40600780c */ /* 0x000fe20003f86070 */
[----:B------:R3:W-:Y:S01]  /*3160*/  LDGSTS.E [R30+0x8], desc[UR16][R156.64], !P2 ;  /* 0x000080009c1e7fae */ /* 0x0007e2000d121850 */
[----:B------:R-:W-:Y:S01]  /*3170*/  ISETP.GE.U32.AND P2, PT, R5, 0x7fffffd3, PT ;  /* 0x7fffffd30500780c */ /* 0x000fe20003f46070 */
[C---:B------:R-:W-:Y:S01]  /*3180*/  VIADD R5, R178.reuse, 0xfffffff1 ;  /* 0xfffffff1b2057836 */ /* 0x040fe20000000000 */
[----:B------:R-:W-:Y:S01]  /*3190*/  LOP3.LUT R21, R3, 0x30, RZ, 0x3c, !PT ;  /* 0x0000003003157812 */ /* 0x000fe200078e3cff */
[----:B------:R3:W-:Y:S01]  /*31a0*/  LDGSTS.E [R30+0xc], desc[UR16][R134.64], !P1 ;  /* 0x0000c000861e7fae */ /* 0x0007e2000c921850 */
[----:B------:R-:W-:-:S02]  /*31b0*/  VIADD R6, R178, 0xffffffef ;  /* 0xffffffefb2067836 */ /* 0x000fc40000000000 */
[----:B------:R-:W-:Y:S01]  /*31c0*/  ISETP.GE.U32.AND P1, PT, R5, 0x7fffffd2, PT ;  /* 0x7fffffd20500780c */ /* 0x000fe20003f26070 */
[C---:B------:R-:W-:Y:S01]  /*31d0*/  VIADD R5, R178.reuse, 0xfffffff0 ;  /* 0xfffffff0b2057836 */ /* 0x040fe20000000000 */
[----:B------:R3:W-:Y:S01]  /*31e0*/  LDGSTS.E [R28], desc[UR16][R116.64], !P3 ;  /* 0x00000000741c7fae */ /* 0x0007e2000d921850 */
[----:B------:R-:W-:Y:S01]  /*31f0*/  VIADD R27, R21, UR8 ;  /* 0x00000008151b7c36 */ /* 0x000fe20008000000 */
[----:B------:R-:W-:Y:S02]  /*3200*/  LOP3.LUT R21, R3, 0x40, RZ, 0x3c, !PT ;  /* 0x0000004003157812 */ /* 0x000fe400078e3cff */
[----:B------:R-:W-:Y:S01]  /*3210*/  ISETP.GE.U32.AND P3, PT, R5, 0x7fffffd1, PT ;  /* 0x7fffffd10500780c */ /* 0x000fe20003f66070 */
[----:B------:R-:W-:Y:S01]  /*3220*/  VIADD R5, R178, 0xffffffee ;  /* 0xffffffeeb2057836 */ /* 0x000fe20000000000 */
[----:B------:R3:W-:Y:S01]  /*3230*/  LDGSTS.E [R28+0x4], desc[UR16][R140.64], !P6 ;  /* 0x000040008c1c7fae */ /* 0x0007e2000f121850 */
[----:B------:R-:W-:Y:S01]  /*3240*/  ISETP.GE.U32.AND P6, PT, R6, 0x7fffffd0, PT ;  /* 0x7fffffd00600780c */ /* 0x000fe20003fc6070 */
[----:B------:R-:W-:Y:S01]  /*3250*/  VIADD R26, R21, UR8 ;  /* 0x00000008151a7c36 */ /* 0x000fe20008000000 */
[----:B------:R-:W-:Y:S01]  /*3260*/  LOP3.LUT R21, R3, 0x50, RZ, 0x3c, !PT ;  /* 0x0000005003157812 */ /* 0x000fe200078e3cff */
[----:B------:R3:W-:Y:S01]  /*3270*/  LDGSTS.E [R28+0x8], desc[UR16][R130.64], !P5 ;  /* 0x00008000821c7fae */ /* 0x0007e2000e921850 */
[----:B------:R-:W-:Y:S01]  /*3280*/  ISETP.GE.U32.AND P5, PT, R5, 0x7fffffcf, PT ;  /* 0x7fffffcf0500780c */ /* 0x000fe20003fa6070 */
[----:B------:R-:W-:-:S02]  /*3290*/  VIADD R5, R178, 0xffffffed ;  /* 0xffffffedb2057836 */ /* 0x000fc40000000000 */
[----:B------:R3:W-:Y:S01]  /*32a0*/  LDGSTS.E [R28+0xc], desc[UR16][R126.64], !P0 ;  /* 0x0000c0007e1c7fae */ /* 0x0007e2000c121850 */
[C---:B------:R-:W-:Y:S02]  /*32b0*/  VIADD R6, R178.reuse, 0xffffffeb ;  /* 0xffffffebb2067836 */ /* 0x040fe40000000000 */
        /* <DEDUP_REMOVED lines=9> */
[----:B------:R-:W-:-:S02]  /*3350*/  VIADD R6, R178, 0xffffffe7 ;  /* 0xffffffe7b2067836 */ /* 0x000fc40000000000 */
[----:B------:R3:W-:Y:S01]  /*3360*/  LDGSTS.E [R27+0x8], desc[UR16][R118.64], !P1 ;  /* 0x00008000761b7fae */ /* 0x0007e2000c921850 */
[----:B------:R-:W-:Y:S01]  /*3370*/  ISETP.GE.U32.AND P1, PT, R5, 0x7fffffcb, PT ;  /* 0x7fffffcb0500780c */ /* 0x000fe20003f26070 */
[C---:B------:R-:W-:Y:S02]  /*3380*/  VIADD R5, R178.reuse, 0xffffffe9 ;  /* 0xffffffe9b2057836 */ /* 0x040fe40000000000 */
[----:B------:R3:W-:Y:S01]  /*3390*/  LDGSTS.E [R27+0xc], desc[UR16][R100.64], !P3 ;  /* 0x0000c000641b7fae */ /* 0x0007e2000d921850 */
[----:B------:R-:W-:Y:S01]  /*33a0*/  VIADD R24, R21, UR8 ;  /* 0x0000000815187c36 */ /* 0x000fe20008000000 */
[----:B------:R-:W-:Y:S02]  /*33b0*/  LOP3.LUT R21, R3, 0x70, RZ, 0x3c, !PT ;  /* 0x0000007003157812 */ /* 0x000fe400078e3cff */
[----:B------:R-:W-:Y:S01]  /*33c0*/  ISETP.GE.U32.AND P3, PT, R5, 0x7fffffca, PT ;  /* 0x7fffffca0500780c */ /* 0x000fe20003f66070 */
[----:B------:R-:W-:Y:S01]  /*33d0*/  VIADD R5, R178, 0xffffffe8 ;  /* 0xffffffe8b2057836 */ /* 0x000fe20000000000 */
[----:B------:R3:W-:Y:S01]  /*33e0*/  LDGSTS.E [R26], desc[UR16][R120.64], !P6 ;  /* 0x00000000781a7fae */ /* 0x0007e2000f121850 */
[----:B------:R-:W-:-:S02]  /*33f0*/  VIADD R23, R21, UR8 ;  /* 0x0000000815177c36 */ /* 0x000fc40008000000 */
[C---:B------:R-:W-:Y:S01]  /*3400*/  VIADD R21, R178.reuse, 0xffffffdb ;  /* 0xffffffdbb2157836 */ /* 0x040fe20000000000 */
[----:B------:R-:W-:Y:S01]  /*3410*/  ISETP.GE.U32.AND P6, PT, R5, 0x7fffffc9, PT ;  /* 0x7fffffc90500780c */ /* 0x000fe20003fc6070 */
[----:B------:R-:W-:Y:S01]  /*3420*/  VIADD R5, R178, 0xffffffe6 ;  /* 0xffffffe6b2057836 */ /* 0x000fe20000000000 */
[----:B------:R3:W-:Y:S01]  /*3430*/  LDGSTS.E [R26+0x4], desc[UR16][R128.64], !P5 ;  /* 0x00004000801a7fae */ /* 0x0007e2000e921850 */
[----:B------:R-:W-:Y:S01]  /*3440*/  ISETP.GE.U32.AND P5, PT, R6, 0x7fffffc8, PT ;  /* 0x7fffffc80600780c */ /* 0x000fe20003fa6070 */
[C---:B------:R-:W-:Y:S02]  /*3450*/  VIADD R6, R178.reuse, 0xffffffe3 ;  /* 0xffffffe3b2067836 */ /* 0x040fe40000000000 */
[----:B------:R3:W-:Y:S01]  /*3460*/  LDGSTS.E [R26+0x8], desc[UR16][R132.64], !P0 ;  /* 0x00008000841a7fae */ /* 0x0007e2000c121850 */
[----:B------:R-:W-:Y:S01]  /*3470*/  ISETP.GE.U32.AND P0, PT, R5, 0x7fffffc7, PT ;  /* 0x7fffffc70500780c */ /* 0x000fe20003f06070 */
[C---:B------:R-:W-:Y:S02]  /*3480*/  VIADD R5, R178.reuse, 0xffffffe5 ;  /* 0xffffffe5b2057836 */ /* 0x040fe40000000000 */
[----:B------:R3:W-:Y:S03]  /*3490*/  LDGSTS.E [R26+0xc], desc[UR16][R154.64], !P4 ;  /* 0x0000c0009a1a7fae */ /* 0x0007e6000e121850 */
[----:B------:R-:W-:Y:S01]  /*34a0*/  ISETP.GE.U32.AND P4, PT, R5, 0x7fffffc6, PT ;  /* 0x7fffffc60500780c */ /* 0x000fe20003f86070 */
[C---:B------:R-:W-:Y:S01]  /*34b0*/  VIADD R5, R178.reuse, 0xffffffe4 ;  /* 0xffffffe4b2057836 */ /* 0x040fe20000000000 */
[----:B------:R3:W-:Y:S04]  /*34c0*/  LDGSTS.E [R25], desc[UR16][R114.64], !P2 ;  /* 0x0000000072197fae */ /* 0x0007e8000d121850 */
        /* <DEDUP_REMOVED lines=8> */
[----:B------:R3:W-:Y:S03]  /*3550*/  LDGSTS.E [R25+0xc], desc[UR16][R122.64], !P6 ;  /* 0x0000c0007a197fae */ /* 0x0007e6000f121850 */
[----:B------:R-:W-:Y:S01]  /*3560*/  ISETP.GE.U32.AND P6, PT, R5, 0x7fffffc2, PT ;  /* 0x7fffffc20500780c */ /* 0x000fe20003fc6070 */
[----:B------:R-:W-:Y:S01]  /*3570*/  VIADD R5, R178, 0xffffffdf ;  /* 0xffffffdfb2057836 */ /* 0x000fe20000000000 */
[----:B------:R3:W-:Y:S01]  /*3580*/  LDGSTS.E [R24], desc[UR16][R104.64], !P5 ;  /* 0x0000000068187fae */ /* 0x0007e2000e921850 */
[----:B------:R-:W-:-:S03]  /*3590*/  ISETP.GE.U32.AND P5, PT, R6, 0x7fffffc1, PT ;  /* 0x7fffffc10600780c */ /* 0x000fc60003fa6070 */
[----:B------:R3:W-:Y:S01]  /*35a0*/  LDGSTS.E [R24+0x4], desc[UR16][R32.64], !P0 ;  /* 0x0000400020187fae */ /* 0x0007e2000c121850 */
[----:B------:R-:W-:Y:S01]  /*35b0*/  ISETP.GE.AND P0, PT, R189, R6, PT ;  /* 0x00000006bd00720c */ /* 0x000fe20003f06270 */
[C---:B------:R-:W-:Y:S02]  /*35c0*/  VIADD R6, R178.reuse, 0xffffffdc ;  /* 0xffffffdcb2067836 */ /* 0x040fe40000000000 */
[----:B------:R3:W-:Y:S01]  /*35d0*/  LDGSTS.E [R24+0x8], desc[UR16][R138.64], !P4 ;  /* 0x000080008a187fae */ /* 0x0007e2000e121850 */
[----:B------:R-:W-:Y:S01]  /*35e0*/  ISETP.GE.U32.AND P4, PT, R5, 0x7fffffc0, PT ;  /* 0x7fffffc00500780c */ /* 0x000fe20003f86070 */
[C---:B------:R-:W-:Y:S01]  /*35f0*/  VIADD R5, R178.reuse, 0xffffffde ;  /* 0xffffffdeb2057836 */ /* 0x040fe20000000000 */
[----:B------:R-:W-:Y:S01]  /*3600*/  SEL R31, RZ, 0x4, P0 ;  /* 0x00000004ff1f7807 */ /* 0x000fe20000000000 */
[----:B------:R3:W-:Y:S01]  /*3610*/  LDGSTS.E [R24+0xc], desc[UR16][R124.64], !P2 ;  /* 0x0000c0007c187fae */ /* 0x0007e2000d121850 */
[----:B------:R-:W-:Y:S02]  /*3620*/  ISETP.GE.AND P0, PT, R189, R178, PT ;  /* 0x000000b2bd00720c */ /* 0x000fe40003f06270 */
[----:B------:R-:W-:Y:S01]  /*3630*/  ISETP.GE.U32.AND P2, PT, R5, 0x7fffffbf, PT ;  /* 0x7fffffbf0500780c */ /* 0x000fe20003f46070 */
[----:B------:R3:W-:Y:S01]  /*3640*/  LDGSTS.E [R23], desc[UR16][R108.64], !P1 ;  /* 0x000000006c177fae */ /* 0x0007e2000c921850 */
[----:B------:R-:W-:-:S03]  /*3650*/  VIADD R5, R178, 0xffffffdd ;  /* 0xffffffddb2057836 */ /* 0x000fc60000000000 */
[----:B------:R3:W-:Y:S01]  /*3660*/  LDGSTS.E [R23+0x4], desc[UR16][R110.64], !P3 ;  /* 0x000040006e177fae */ /* 0x0007e2000d921850 */
[----:B------:R-:W-:Y:S01]  /*3670*/  ISETP.GE.U32.AND P3, PT, R6, 0x7fffffbd, PT ;  /* 0x7fffffbd0600780c */ /* 0x000fe20003f66070 */
[----:B------:R-:W-:Y:S01]  /*3680*/  VIADD R6, R178, 0xffffffc0 ;  /* 0xffffffc0b2067836 */ /* 0x000fe20000000000 */
[----:B------:R-:W-:Y:S01]  /*3690*/  ISETP.GE.U32.AND P1, PT, R5, 0x7fffffbe, PT ;  /* 0x7fffffbe0500780c */ /* 0x000fe20003f26070 */
[----:B------:R3:W-:Y:S01]  /*36a0*/  LDGSTS.E [R23+0x8], desc[UR16][R152.64], !P6 ;  /* 0x0000800098177fae */ /* 0x0007e2000f121850 */
[----:B------:R-:W-:-:S03]  /*36b0*/  ISETP.GT.AND P6, PT, R187, 0x1f, PT ;  /* 0x0000001fbb00780c */ /* 0x000fc60003fc4270 */
[----:B------:R3:W-:Y:S01]  /*36c0*/  LDGSTS.E [R23+0xc], desc[UR16][R102.64], !P5 ;  /* 0x0000c00066177fae */ /* 0x0007e2000e921850 */
[----:B------:R-:W-:Y:S02]  /*36d0*/  SEL R5, RZ, 0x4, !P6 ;  /* 0x00000004ff057807 */ /* 0x000fe40007000000 */
[----:B------:R-:W-:Y:S01]  /*36e0*/  ISETP.GE.AND P5, PT, R189, R6, PT ;  /* 0x00000006bd00720c */ /* 0x000fe20003fa6270 */
[----:B------:R-:W0:Y:S01]  /*36f0*/  LDGDEPBAR ;  /* 0x00000000000079af */ /* 0x000e220000000000 */
[----:B------:R-:W-:Y:S02]  /*3700*/  SEL R5, R5, RZ, !P0 ;  /* 0x000000ff05057207 */ /* 0x000fe40004000000 */
[----:B------:R-:W-:Y:S02]  /*3710*/  SEL R161, RZ, 0x4, P5 ;  /* 0x00000004ffa17807 */ /* 0x000fe40002800000 */
[----:B------:R-:W-:Y:S01]  /*3720*/  ISETP.NE.U32.AND P5, PT, R5, RZ, PT ;  /* 0x000000ff0500720c */ /* 0x000fe20003fa5070 */
[----:B------:R-:W-:Y:S01]  /*3730*/  IMAD.SHL.U32 R5, R8, 0x20, RZ ;  /* 0x0000002008057824 */ /* 0x000fe200078e00ff */
[----:B------:R-:W-:-:S02]  /*3740*/  ISETP.GT.AND P6, PT, R187, 0x3f, PT ;  /* 0x0000003fbb00780c */ /* 0x000fc40003fc4270 */
[----:B------:R-:W-:Y:S01]  /*3750*/  ISETP.GE.U32.AND P0, PT, R21, 0x7fffffbc, PT ;  /* 0x7fffffbc1500780c */ /* 0x000fe20003f06070 */
[----:B------:R-:W-:Y:S01]  /*3760*/  VIADD R21, R176, UR8 ;  /* 0x00000008b0157c36 */ /* 0x000fe20008000000 */
[----:B------:R-:W-:Y:S01]  /*3770*/  SEL R31, R31, RZ, P6 ;  /* 0x000000ff1f1f7207 */ /* 0x000fe20003000000 */
[----:B-----5:R-:W-:Y:S01]  /*3780*/  IMAD.WIDE R142, R5, 0x4, R142 ;  /* 0x00000004058e7825 */ /* 0x020fe200078e028e */
[----:B------:R-:W-:-:S03]  /*3790*/  ISETP.GE.U32.AND P6, PT, R22, 0x7fffffbb, PT ;  /* 0x7fffffbb1600780c */ /* 0x000fc60003fc6070 */
[----:B------:R-:W-:Y:S02]  /*37a0*/  VIADD R22, R2, UR8 ;  /* 0x0000000802167c36 */ /* 0x000fe40008000000 */
[----:B----4-:R-:W-:-:S03]  /*37b0*/  IMAD.WIDE R144, R5, 0x4, R144 ;  /* 0x0000000405907825 */ /* 0x010fc600078e0290 */
[----:B------:R-:W-:Y:S01]  /*37c0*/  LDGSTS.E [R22+0x14000], desc[UR16][R38.64], P5 ;  /* 0x1400000026167fae */ /* 0x000fe2000a921850 */
[----:B-1----:R-:W-:-:S03]  /*37d0*/  IMAD.WIDE R148, R5, 0x4, R148 ;  /* 0x0000000405947825 */ /* 0x002fc600078e0294 */
[----:B------:R-:W-:Y:S01]  /*37e0*/  LDGSTS.E [R22+0x14400], desc[UR16][R68.64], P5 ;  /* 0x1440000044167fae */ /* 0x000fe2000a921850 */
[----:B--2---:R-:W-:-:S03]  /*37f0*/  IMAD.WIDE R150, R5, 0x4, R150 ;  /* 0x0000000405967825 */ /* 0x004fc600078e0296 */
[----:B------:R-:W-:Y:S01]  /*3800*/  LDGSTS.E [R22+0x14800], desc[UR16][R66.64], P5 ;  /* 0x1480000042167fae */ /* 0x000fe2000a921850 */
[----:B---3--:R-:W-:-:S03]  /*3810*/  IMAD.WIDE R146, R5, 0x4, R146 ;  /* 0x0000000405927825 */ /* 0x008fc600078e0292 */
[----:B------:R-:W-:Y:S01]  /*3820*/  LDGSTS.E [R22+0x14c00], desc[UR16][R64.64], P5 ;  /* 0x14c0000040167fae */ /* 0x000fe2000a921850 */
[----:B------:R-:W-:Y:S02]  /*3830*/  VIADD R176, R178, 0xffffffd6 ;  /* 0xffffffd6b2b07836 */ /* 0x000fe40000000000 */
[C---:B------:R-:W-:Y:S01]  /*3840*/  IMAD.WIDE R158, R5.reuse, 0x4, R158 ;  /* 0x00000004059e7825 */ /* 0x040fe200078e029e */
[----:B------:R-:W-:Y:S03]  /*3850*/  LDGSTS.E [R22+0x15000], desc[UR16][R62.64], P5 ;  /* 0x150000003e167fae */ /* 0x000fe6000a921850 */
        /* <DEDUP_REMOVED lines=50> */
[----:B------:R-:W-:Y:S01]  /*3b80*/  IMAD.WIDE R102, R5, 0x4, R102 ;  /* 0x0000000405667825 */ /* 0x000fe200078e0266 */
[----:B------:R-:W-:Y:S04]  /*3b90*/  LDGSTS.E [R21+0x17a00], desc[UR16][R72.64], P5 ;  /* 0x17a0000048157fae */ /* 0x000fe8000a921850 */
[----:B------:R-:W-:Y:S01]  /*3ba0*/  LDGSTS.E [R21+0x17e00], desc[UR16][R70.64], P5 ;  /* 0x17e0000046157fae */ /* 0x000fe2000a921850 */
[----:B------:R-:W-:Y:S01]  /*3bb0*/  ISETP.GE.U32.AND P5, PT, R174, 0x7fffffba, PT ;  /* 0x7fffffbaae00780c */ /* 0x000fe20003fa6070 */
[----:B------:R-:W-:-:S02]  /*3bc0*/  VIADD R174, R178, 0xffffffd8 ;  /* 0xffffffd8b2ae7836 */ /* 0x000fc40000000000 */
[----:B------:R-:W0:Y:S01]  /*3bd0*/  LDGDEPBAR ;  /* 0x00000000000079af */ /* 0x000e220000000000 */
[----:B------:R-:W-:Y:S06]  /*3be0*/  BAR.SYNC.DEFER_BLOCKING 0x0 ;  /* 0x0000000000007b1d */ /* 0x000fec0000010000 */
[----:B------:R-:W-:Y:S01]  /*3bf0*/  @!PT LDS RZ, [RZ] ;  /* 0x00000000fffff984 */ /* 0x000fe20000000800 */
[----:B------:R-:W-:Y:S01]  /*3c00*/  @!PT LDS RZ, [RZ] ;  /* 0x00000000fffff984 */ /* 0x000fe20000000800 */
[----:B------:R-:W-:Y:S01]  /*3c10*/  @!PT LDS RZ, [RZ] ;  /* 0x00000000fffff984 */ /* 0x000fe20000000800 */
[----:B------:R1:W-:Y:S01]  /*3c20*/  LDGSTS.E [R29+0x4000], desc[UR16][R142.64], !P4 ;  /* 0x040000008e1d7fae */ /* 0x0003e2000e121850 */
[----:B------:R-:W-:Y:S01]  /*3c30*/  ISETP.GE.U32.AND P4, PT, R174, 0x7fffffb9, PT ;  /* 0x7fffffb9ae00780c */ /* 0x000fe20003f86070 */
[----:B------:R-:W-:Y:S02]  /*3c40*/  VIADD R174, R178, 0xffffffd7 ;  /* 0xffffffd7b2ae7836 */ /* 0x000fe40000000000 */
[----:B------:R2:W-:Y:S03]  /*3c50*/  LDGSTS.E [R29+0x4004], desc[UR16][R144.64], !P2 ;  /* 0x04004000901d7fae */ /* 0x0005e6000d121850 */
[----:B------:R-:W-:Y:S01]  /*3c60*/  ISETP.GE.U32.AND P2, PT, R174, 0x7fffffb8, PT ;  /* 0x7fffffb8ae00780c */ /* 0x000fe20003f46070 */
[----:B------:R-:W-:Y:S01]  /*3c70*/  VIADD R174, R178, 0xffffffd5 ;  /* 0xffffffd5b2ae7836 */ /* 0x000fe20000000000 */
[----:B------:R3:W-:Y:S01]  /*3c80*/  LDGSTS.E [R29+0x4008], desc[UR16][R148.64], !P1 ;  /* 0x04008000941d7fae */ /* 0x0007e2000c921850 */
[----:B------:R-:W-:Y:S01]  /*3c90*/  ISETP.GE.U32.AND P1, PT, R176, 0x7fffffb7, PT ;  /* 0x7fffffb7b000780c */ /* 0x000fe20003f26070 */
[----:B------:R-:W-:-:S02]  /*3ca0*/  VIADD R176, R178, 0xffffffd3 ;  /* 0xffffffd3b2b07836 */ /* 0x000fc40000000000 */
[----:B------:R4:W-:Y:S01]  /*3cb0*/  LDGSTS.E [R29+0x400c], desc[UR16][R150.64], !P3 ;  /* 0x0400c000961d7fae */ /* 0x0009e2000d921850 */
[----:B------:R-:W-:Y:S01]  /*3cc0*/  ISETP.GE.U32.AND P3, PT, R174, 0x7fffffb6, PT ;  /* 0x7fffffb6ae00780c */ /* 0x000fe20003f66070 */
[----:B------:R-:W-:Y:S02]  /*3cd0*/  VIADD R174, R178, 0xffffffd4 ;  /* 0xffffffd4b2ae7836 */ /* 0x000fe40000000000 */
[----:B------:R5:W-:Y:S01]  /*3ce0*/  LDGSTS.E [R30+0x4000], desc[UR16][R146.64], !P0 ;  /* 0x04000000921e7fae */ /* 0x000be2000c121850 */
[C---:B-1----:R-:W-:Y:S02]  /*3cf0*/  IMAD.WIDE R142, R5.reuse, 0x4, R142 ;  /* 0x00000004058e7825 */ /* 0x042fe400078e028e */
[----:B------:R-:W-:Y:S01]  /*3d00*/  ISETP.GE.U32.AND P0, PT, R174, 0x7fffffb5, PT ;  /* 0x7fffffb5ae00780c */ /* 0x000fe20003f06070 */
[----:B------:R1:W-:Y:S01]  /*3d10*/  LDGSTS.E [R30+0x4004], desc[UR16][R158.64], !P6 ;  /* 0x040040009e1e7fae */ /* 0x0003e2000f121850 */
[----:B------:R-:W-:Y:S01]  /*3d20*/  VIADD R174, R178, 0xffffffd2 ;  /* 0xffffffd2b2ae7836 */ /* 0x000fe20000000000 */
[----:B------:R-:W-:Y:S01]  /*3d30*/  ISETP.GE.U32.AND P6, PT, R176, 0x7fffffb4, PT ;  /* 0x7fffffb4b000780c */ /* 0x000fe20003fc6070 */
[----:B------:R-:W-:Y:S01]  /*3d40*/  VIADD R176, R178, 0xffffffd0 ;  /* 0xffffffd0b2b07836 */ /* 0x000fe20000000000 */
[----:B------:R1:W-:Y:S01]  /*3d50*/  LDGSTS.E [R30+0x4008], desc[UR16][R156.64], !P5 ;  /* 0x040080009c1e7fae */ /* 0x0003e2000e921850 */
[----:B--2---:R-:W-:Y:S01]  /*3d60*/  IMAD.WIDE R144, R5, 0x4, R144 ;  /* 0x0000000405907825 */ /* 0x004fe200078e0290 */
[----:B------:R-:W-:-:S02]  /*3d70*/  ISETP.GE.U32.AND P5, PT, R174, 0x7fffffb3, PT ;  /* 0x7fffffb3ae00780c */ /* 0x000fc40003fa6070 */
[----:B------:R2:W-:Y:S01]  /*3d80*/  LDGSTS.E [R30+0x400c], desc[UR16][R134.64], !P4 ;  /* 0x0400c000861e7fae */ /* 0x0005e2000e121850 */
[----:B------:R-:W-:Y:S02]  /*3d90*/  VIADD R174, R178, 0xffffffd1 ;  /* 0xffffffd1b2ae7836 */ /* 0x000fe40000000000 */
[----:B---3--:R-:W-:Y:S01]  /*3da0*/  IMAD.WIDE R148, R5, 0x4, R148 ;  /* 0x0000000405947825 */ /* 0x008fe200078e0294 */
[----:B------:R3:W-:Y:S01]  /*3db0*/  LDGSTS.E [R28+0x4000], desc[UR16][R116.64], !P2 ;  /* 0x04000000741c7fae */ /* 0x0007e2000d121850 */
[----:B------:R-:W-:Y:S02]  /*3dc0*/  ISETP.GE.U32.AND P2, PT, R176, 0x7fffffb1, PT ;  /* 0x7fffffb1b000780c */ /* 0x000fe40003f46070 */
[----:B------:R-:W-:Y:S01]  /*3dd0*/  ISETP.GE.U32.AND P4, PT, R174, 0x7fffffb2, PT ;  /* 0x7fffffb2ae00780c */ /* 0x000fe20003f86070 */
[C---:B------:R-:W-:Y:S01]  /*3de0*/  VIADD R174, R178.reuse, 0xffffffcf ;  /* 0xffffffcfb2ae7836 */ /* 0x040fe20000000000 */
[----:B------:R3:W-:Y:S01]  /*3df0*/  LDGSTS.E [R28+0x4004], desc[UR16][R140.64], !P1 ;  /* 0x040040008c1c7fae */ /* 0x0007e2000c921850 */
[----:B------:R-:W-:-:S02]  /*3e00*/  VIADD R176, R178, 0xffffffcd ;  /* 0xffffffcdb2b07836 */ /* 0x000fc40000000000 */
[C---:B----4-:R-:W-:Y:S01]  /*3e10*/  IMAD.WIDE R150, R5.reuse, 0x4, R150 ;  /* 0x0000000405967825 */ /* 0x050fe200078e0296 */
[----:B------:R-:W-:Y:S01]  /*3e20*/  ISETP.GE.U32.AND P1, PT, R174, 0x7fffffb0, PT ;  /* 0x7fffffb0ae00780c */ /* 0x000fe20003f26070 */
[----:B------:R4:W-:Y:S02]  /*3e30*/  LDGSTS.E [R28+0x4008], desc[UR16][R130.64], !P3 ;  /* 0x04008000821c7fae */ /* 0x0009e4000d921850 */
[----:B------:R-:W-:Y:S02]  /*3e40*/  VIADD R174, R178, 0xffffffce ;  /* 0xffffffceb2ae7836 */ /* 0x000fe40000000000 */
[----:B------:R4:W-:Y:S01]  /*3e50*/  LDGSTS.E [R28+0x400c], desc[UR16][R126.64], !P0 ;  /* 0x0400c0007e1c7fae */ /* 0x0009e2000c121850 */
[----:B------:R-:W-:Y:S01]  /*3e60*/  ISETP.GE.U32.AND P0, PT, R176, 0x7fffffae, PT ;  /* 0x7fffffaeb000780c */ /* 0x000fe20003f06070 */
[----:B------:R-:W-:Y:S01]  /*3e70*/  VIADD R176, R178, 0xffffffca ;  /* 0xffffffcab2b07836 */ /* 0x000fe20000000000 */
[----:B------:R-:W-:Y:S01]  /*3e80*/  ISETP.GE.U32.AND P3, PT, R174, 0x7fffffaf, PT ;  /* 0x7fffffafae00780c */ /* 0x000fe20003f66070 */
[----:B------:R-:W-:Y:S01]  /*3e90*/  VIADD R174, R178, 0xffffffcc ;  /* 0xffffffccb2ae7836 */ /* 0x000fe20000000000 */
[----:B------:R4:W-:Y:S01]  /*3ea0*/  LDGSTS.E [R27+0x4000], desc[UR16][R34.64], !P6 ;  /* 0x04000000221b7fae */ /* 0x0009e2000f121850 */
[----:B-----5:R-:W-:-:S03]  /*3eb0*/  IMAD.WIDE R146, R5, 0x4, R146 ;  /* 0x0000000405927825 */ /* 0x020fc600078e0292 */
[----:B------:R-:W-:Y:S01]  /*3ec0*/  ISETP.GE.U32.AND P6, PT, R174, 0x7fffffad, PT ;  /* 0x7fffffadae00780c */ /* 0x000fe20003fc6070 */
[----:B------:R-:W-:Y:S01]  /*3ed0*/  VIADD R174, R178, 0xffffffcb ;  /* 0xffffffcbb2ae7836 */ /* 0x000fe20000000000 */
[----:B------:R5:W-:Y:S01]  /*3ee0*/  LDGSTS.E [R27+0x4004], desc[UR16][R136.64], !P5 ;  /* 0x04004000881b7fae */ /* 0x000be2000e921850 */
[----:B-1----:R-:W-:-:S03]  /*3ef0*/  IMAD.WIDE R158, R5, 0x4, R158 ;  /* 0x00000004059e7825 */ /* 0x002fc600078e029e */
[----:B------:R-:W-:Y:S01]  /*3f00*/  ISETP.GE.U32.AND P5, PT, R174, 0x7fffffac, PT ;  /* 0x7fffffacae00780c */ /* 0x000fe20003fa6070 */
[----:B------:R-:W-:Y:S01]  /*3f10*/  VIADD R174, R178, 0xffffffc9 ;  /* 0xffffffc9b2ae7836 */ /* 0x000fe20000000000 */
[----:B------:R1:W-:Y:S01]  /*3f20*/  LDGSTS.E [R27+0x4008], desc[UR16][R118.64], !P4 ;  /* 0x04008000761b7fae */ /* 0x0003e2000e121850 */
[----:B------:R-:W-:Y:S01]  /*3f30*/  ISETP.GE.U32.AND P4, PT, R176, 0x7fffffab, PT ;  /* 0x7fffffabb000780c */ /* 0x000fe20003f86070 */
[----:B------:R-:W-:Y:S02]  /*3f40*/  VIADD R176, R178, 0xffffffc7 ;  /* 0xffffffc7b2b07836 */ /* 0x000fe40000000000 */
[----:B------:R1:W-:Y:S01]  /*3f50*/  LDGSTS.E [R27+0x400c], desc[UR16][R100.64], !P2 ;  /* 0x0400c000641b7fae */ /* 0x0003e2000d121850 */
[----:B------:R-:W-:Y:S01]  /*3f60*/  ISETP.GE.U32.AND P2, PT, R174, 0x7fffffaa, PT ;  /* 0x7fffffaaae00780c */ /* 0x000fe20003f46070 */
[----:B------:R-:W-:Y:S02]  /*3f70*/  VIADD R174, R178, 0xffffffc8 ;  /* 0xffffffc8b2ae7836 */ /* 0x000fe40000000000 */
[----:B------:R1:W-:Y:S01]  /*3f80*/  LDGSTS.E [R26+0x4000], desc[UR16][R120.64], !P1 ;  /* 0x04000000781a7fae */ /* 0x0003e2000c921850 */
[----:B------:R-:W-:-:S02]  /*3f90*/  IMAD.WIDE R156, R5, 0x4, R156 ;  /* 0x00000004059c7825 */ /* 0x000fc400078e029c */
[----:B------:R-:W-:Y:S01]  /*3fa0*/  ISETP.GE.U32.AND P1, PT, R174, 0x7fffffa9, PT ;  /* 0x7fffffa9ae00780c */ /* 0x000fe20003f26070 */
[----:B------:R1:W-:Y:S01]  /*3fb0*/  LDGSTS.E [R26+0x4004], desc[UR16][R128.64], !P3 ;  /* 0x04004000801a7fae */ /* 0x0003e2000d921850 */
[----:B------:R-:W-:Y:S01]  /*3fc0*/  VIADD R174, R178, 0xffffffc6 ;  /* 0xffffffc6b2ae7836 */ /* 0x000fe20000000000 */
[----:B------:R-:W-:Y:S01]  /*3fd0*/  ISETP.GE.U32.AND P3, PT, R176, 0x7fffffa8, PT ;  /* 0x7fffffa8b000780c */ /* 0x000fe20003f66070 */
[----:B------:R-:W-:Y:S01]  /*3fe0*/  VIADD R176, R178, 0xffffffc4 ;  /* 0xffffffc4b2b07836 */ /* 0x000fe20000000000 */
[----:B------:R1:W-:Y:S01]  /*3ff0*/  LDGSTS.E [R26+0x4008], desc[UR16][R132.64], !P0 ;  /* 0x04008000841a7fae */ /* 0x0003e2000c121850 */
[----:B--2---:R-:W-:Y:S01]  /*4000*/  IMAD.WIDE R134, R5, 0x4, R134 ;  /* 0x0000000405867825 */ /* 0x004fe200078e0286 */
[----:B------:R-:W-:Y:S02]  /*4010*/  ISETP.GE.U32.AND P0, PT, R174, 0x7fffffa7, PT ;  /* 0x7fffffa7ae00780c */ /* 0x000fe40003f06070 */
[----:B------:R2:W-:Y:S01]  /*4020*/  LDGSTS.E [R26+0x400c], desc[UR16][R154.64], !P6 ;  /* 0x0400c0009a1a7fae */ /* 0x0005e2000f121850 */
[----:B------:R-:W-:-:S02]  /*4030*/  VIADD R174, R178, 0xffffffc5 ;  /* 0xffffffc5b2ae7836 */ /* 0x000fc40000000000 */
[C---:B---3--:R-:W-:Y:S01]  /*4040*/  IMAD.WIDE R116, R5.reuse, 0x4, R116 ;  /* 0x0000000405747825 */ /* 0x048fe200078e0274 */
[----:B------:R3:W-:Y:S01]  /*4050*/  LDGSTS.E [R25+0x4000], desc[UR16][R114.64], !P5 ;  /* 0x0400000072197fae */ /* 0x0007e2000e921850 */
[----:B------:R-:W-:Y:S02]  /*4060*/  ISETP.GE.U32.AND P5, PT, R176, 0x7fffffa5, PT ;  /* 0x7fffffa5b000780c */ /* 0x000fe40003fa6070 */
[----:B------:R-:W-:Y:S01]  /*4070*/  ISETP.GE.U32.AND P6, PT, R174, 0x7fffffa6, PT ;  /* 0x7fffffa6ae00780c */ /* 0x000fe20003fc6070 */
[----:B------:R-:W-:Y:S01]  /*4080*/  VIADD R174, R178, 0xffffffc3 ;  /* 0xffffffc3b2ae7836 */ /* 0x000fe20000000000 */
[----:B------:R3:W-:Y:S01]  /*4090*/  LDGSTS.E [R25+0x4004], desc[UR16][R112.64], !P4 ;  /* 0x0400400070197fae */ /* 0x0007e2000e121850 */
[----:B------:R-:W5:Y:S01]  /*40a0*/  LDC R176, c[0x0][0x230] ;  /* 0x00008c00ffb07b82 */ /* 0x000f620000000800 */
[----:B------:R-:W-:Y:S02]  /*40b0*/  IMAD.WIDE R140, R5, 0x4, R140 ;  /* 0x00000004058c7825 */ /* 0x000fe400078e028c */
[----:B------:R-:W-:Y:S01]  /*40c0*/  ISETP.GE.U32.AND P4, PT, R174, 0x7fffffa4, PT ;  /* 0x7fffffa4ae00780c */ /* 0x000fe20003f86070 */
[----:B------:R3:W-:Y:S01]  /*40d0*/  LDGSTS.E [R25+0x4008], desc[UR16][R106.64], !P2 ;  /* 0x040080006a197fae */ /* 0x0007e2000d121850 */
[----:B------:R-:W-:-:S02]  /*40e0*/  VIADD R174, R178, 0xffffffc2 ;  /* 0xffffffc2b2ae7836 */ /* 0x000fc40000000000 */
[----:B------:R-:W-:Y:S01]  /*40f0*/  VIADD R178, R178, 0xffffffc1 ;  /* 0xffffffc1b2b27836 */ /* 0x000fe20000000000 */
[----:B------:R3:W-:Y:S01]  /*4100*/  LDGSTS.E [R25+0x400c], desc[UR16][R122.64], !P1 ;  /* 0x0400c0007a197fae */ /* 0x0007e2000c921850 */
[C---:B----4-:R-:W-:Y:S01]  /*4110*/  IMAD.WIDE R130, R5.reuse, 0x4, R130 ;  /* 0x0000000405827825 */ /* 0x050fe200078e0282 */
[----:B------:R-:W-:Y:S02]  /*4120*/  ISETP.GE.U32.AND P2, PT, R174, 0x7fffffa3, PT ;  /* 0x7fffffa3ae00780c */ /* 0x000fe40003f46070 */
[----:B------:R-:W4:Y:S01]  /*4130*/  LDC R174, c[0x0][0x230] ;  /* 0x00008c00ffae7b82 */ /* 0x000f220000000800 */
[----:B------:R3:W-:Y:S01]  /*4140*/  LDGSTS.E [R24+0x4000], desc[UR16][R104.64], !P3 ;  /* 0x0400000068187fae */ /* 0x0007e2000d921850 */
[----:B------:R-:W-:Y:S01]  /*4150*/  ISETP.GE.U32.AND P1, PT, R178, 0x7fffffa2, PT ;  /* 0x7fffffa2b200780c */ /* 0x000fe20003f26070 */
[----:B------:R-:W-:Y:S01]  /*4160*/  IMAD.WIDE R126, R5, 0x4, R126 ;  /* 0x00000004057e7825 */ /* 0x000fe200078e027e */
[----:B------:R-:W-:Y:S01]  /*4170*/  ISETP.GT.AND P3, PT, R187, 0x5f, PT ;  /* 0x0000005fbb00780c */ /* 0x000fe20003f64270 */
[----:B------:R3:W-:Y:S01]  /*4180*/  LDGSTS.E [R24+0x4004], desc[UR16][R32.64], !P0 ;  /* 0x0400400020187fae */ /* 0x0007e2000c121850 */
[----:B------:R-:W-:Y:S01]  /*4190*/  ISETP.GE.U32.AND P0, PT, R6, 0x7fffffa1, PT ;  /* 0x7fffffa10600780c */ /* 0x000fe20003f06070 */
[----:B------:R-:W-:Y:S01]  /*41a0*/  IMAD.WIDE R34, R5, 0x4, R34 ;  /* 0x0000000405227825 */ /* 0x000fe200078e0222 */
[----:B------:R-:W2:Y:S01]  /*41b0*/  LDC R178, c[0x0][0x230] ;  /* 0x00008c00ffb27b82 */ /* 0x000ea20000000800 */
[----:B------:R3:W-:Y:S01]  /*41c0*/  LDGSTS.E [R24+0x4008], desc[UR16][R138.64], !P6 ;  /* 0x040080008a187fae */ /* 0x0007e2000f121850 */
[----:B------:R-:W-:Y:S01]  /*41d0*/  ISETP.NE.U32.AND P6, PT, R31, RZ, PT ;  /* 0x000000ff1f00720c */ /* 0x000fe20003fc5070 */
[----:B------:R-:W-:Y:S01]  /*41e0*/  VIADD R31, R180, 0xffffffbe ;  /* 0xffffffbeb41f7836 */ /* 0x000fe20000000000 */
[----:B------:R-:W-:Y:S01]  /*41f0*/  SEL R161, R161, RZ, P3 ;  /* 0x000000ffa1a17207 */ /* 0x000fe20001800000 */
[----:B-----5:R-:W-:Y:S01]  /*4200*/  VIADD R6, R176, 0xffffffbf ;  /* 0xffffffbfb0067836 */ /* 0x020fe20000000000 */
[----:B------:R5:W-:Y:S01]  /*4210*/  LDGSTS.E [R24+0x400c], desc[UR16][R124.64], !P5 ;  /* 0x0400c0007c187fae */ /* 0x000be2000e921850 */
[----:B------:R-:W-:Y:S01]  /*4220*/  IMAD.WIDE R136, R5, 0x4, R136 ;  /* 0x0000000405887825 */ /* 0x000fe200078e0288 */
[----:B------:R-:W3:Y:S01]  /*4230*/  LDC R176, c[0x0][0x230] ;  /* 0x00008c00ffb07b82 */ /* 0x000ee20000000800 */
[----:B------:R-:W-:Y:S01]  /*4240*/  ISETP.NE.U32.AND P3, PT, R161, RZ, PT ;  /* 0x000000ffa100720c */ /* 0x000fe20003f65070 */
[----:B------:R5:W-:Y:S01]  /*4250*/  LDGSTS.E [R23+0x4000], desc[UR16][R108.64], !P4 ;  /* 0x040000006c177fae */ /* 0x000be2000e121850 */
[----:B------:R-:W-:Y:S01]  /*4260*/  ISETP.GE.U32.AND P5, PT, R6, 0x7fffffa0, PT ;  /* 0x7fffffa00600780c */ /* 0x000fe20003fa6070 */
[----:B-1----:R-:W-:Y:S01]  /*4270*/  IMAD.WIDE R118, R5, 0x4, R118 ;  /* 0x0000000405767825 */ /* 0x002fe200078e0276 */
[----:B------:R-:W-:Y:S01]  /*4280*/  ISETP.GE.U32.AND P4, PT, R31, 0x7fffff9f, PT ;  /* 0x7fffff9f1f00780c */ /* 0x000fe20003f86070 */
[----:B------:R1:W-:Y:S02]  /*4290*/  LDGSTS.E [R23+0x4004], desc[UR16][R110.64], !P2 ;  /* 0x040040006e177fae */ /* 0x0003e4000d121850 */
[----:B----4-:R-:W-:Y:S01]  /*42a0*/  VIADD R6, R174, 0xffffffbd ;  /* 0xffffffbdae067836 */ /* 0x010fe20000000000 */
[----:B------:R-:W4:Y:S01]  /*42b0*/  LDC R161, c[0x0][0x230] ;  /* 0x00008c00ffa17b82 */ /* 0x000f220000000800 */
[----:B------:R1:W-:Y:S01]  /*42c0*/  LDGSTS.E [R23+0x4008], desc[UR16][R152.64], !P1 ;  /* 0x0400800098177fae */ /* 0x0003e2000c921850 */
[----:B------:R-:W-:-:S02]  /*42d0*/  IMAD.WIDE R100, R5, 0x4, R100 ;  /* 0x0000000405647825 */ /* 0x000fc400078e0264 */
[----:B------:R-:W-:Y:S01]  /*42e0*/  ISETP.GE.U32.AND P2, PT, R6, 0x7fffff9e, PT ;  /* 0x7fffff9e0600780c */ /* 0x000fe20003f46070 */
[----:B------:R1:W-:Y:S01]  /*42f0*/  LDGSTS.E [R23+0x400c], desc[UR16][R102.64], !P0 ;  /* 0x0400c00066177fae */ /* 0x0003e2000c121850 */
[----:B------:R-:W-:Y:S02]  /*4300*/  VIADD R6, R184, 0xffffffbb ;  /* 0xffffffbbb8067836 */ /* 0x000fe40000000000 */
[----:B--2---:R-:W-:Y:S01]  /*4310*/  VIADD R31, R178, 0xffffffbc ;  /* 0xffffffbcb21f7836 */ /* 0x004fe20000000000 */
[----:B------:R-:W0:Y:S01]  /*4320*/  LDGDEPBAR ;  /* 0x00000000000079af */ /* 0x000e220000000000 */
[----:B------:R-:W2:Y:S01]  /*4330*/  LDC R184, c[0x0][0x230] ;  /* 0x00008c00ffb87b82 */ /* 0x000ea20000000800 */
[----:B------:R-:W-:Y:S01]  /*4340*/  ISETP.GE.U32.AND P0, PT, R6, 0x7fffff9c, PT ;  /* 0x7fffff9c0600780c */ /* 0x000fe20003f06070 */
[----:B------:R-:W-:Y:S01]  /*4350*/  IMAD.SHL.U32 R6, R9, 0x20, RZ ;  /* 0x0000002009067824 */ /* 0x000fe200078e00ff */
[----:B------:R-:W-:Y:S01]  /*4360*/  ISETP.GE.U32.AND P1, PT, R31, 0x7fffff9d, PT ;  /* 0x7fffff9d1f00780c */ /* 0x000fe20003f26070 */
[----:B------:R-:W-:-:S02]  /*4370*/  VIADD R9, R185, 0xffffffba ;  /* 0xffffffbab9097836 */ /* 0x000fc40000000000 */
[C---:B------:R-:W-:Y:S02]  /*4380*/  IMAD.WIDE R38, R6.reuse, 0x4, R38 ;  /* 0x0000000406267825 */ /* 0x040fe400078e0226 */
[----:B------:R-:W5:Y:S02]  /*4390*/  LDC R31, c[0x0][0x230] ;  /* 0x00008c00ff1f7b82 */ /* 0x000f640000000800 */
[C---:B------:R-:W-:Y:S01]  /*43a0*/  IMAD.WIDE R68, R6.reuse, 0x4, R68 ;  /* 0x0000000406447825 */ /* 0x040fe200078e0244 */
[----:B------:R1:W-:Y:S03]  /*43b0*/  LDGSTS.E [R22+0x18000], desc[UR16][R38.64], P6 ;  /* 0x1800000026167fae */ /* 0x0003e6000b121850 */
[C---:B------:R-:W-:Y:S01]  /*43c0*/  IMAD.WIDE R66, R6.reuse, 0x4, R66 ;  /* 0x0000000406427825 */ /* 0x040fe200078e0242 */
[----:B------:R1:W-:Y:S01]  /*43d0*/  LDGSTS.E [R22+0x18400], desc[UR16][R68.64], P6 ;  /* 0x1840000044167fae */ /* 0x0003e2000b121850 */
[----:B------:R-:W1:Y:S02]  /*43e0*/  LDC R178, c[0x0][0x230] ;  /* 0x00008c00ffb27b82 */ /* 0x000e640000000800 */
[C---:B------:R-:W-:Y:S01]  /*43f0*/  IMAD.WIDE R64, R6.reuse, 0x4, R64 ;  /* 0x0000000406407825 */ /* 0x040fe200078e0240 */
[----:B------:R2:W-:Y:S03]  /*4400*/  LDGSTS.E [R22+0x18800], desc[UR16][R66.64], P6 ;  /* 0x1880000042167fae */ /* 0x0005e6000b121850 */
[C---:B------:R-:W-:Y:S01]  /*4410*/  IMAD.WIDE R62, R6.reuse, 0x4, R62 ;  /* 0x00000004063e7825 */ /* 0x040fe200078e023e */
[----:B------:R2:W-:Y:S01]  /*4420*/  LDGSTS.E [R22+0x18c00], desc[UR16][R64.64], P6 ;  /* 0x18c0000040167fae */ /* 0x0005e2000b121850 */
[----:B------:R-:W2:Y:S02]  /*4430*/  LDC R174, c[0x0][0x230] ;  /* 0x00008c00ffae7b82 */ /* 0x000ea40000000800 */
        /* <DEDUP_REMOVED lines=54> */
[----:B------:R-:W-:Y:S01]  /*47a0*/  IMAD.WIDE R70, R6, 0x4, R70 ;  /* 0x0000000406467825 */ /* 0x000fe200078e0246 */
[----:B------:R2:W-:Y:S03]  /*47b0*/  LDGSTS.E [R21+0x1ba00], desc[UR16][R72.64], P6 ;  /* 0x1ba0000048157fae */ /* 0x0005e6000b121850 */
[----:B-----5:R-:W-:Y:S01]  /*47c0*/  VIADD R31, R31, 0xffffffb9 ;  /* 0xffffffb91f1f7836 */ /* 0x020fe20000000000 */
[----:B------:R5:W-:Y:S01]  /*47d0*/  LDGSTS.E [R21+0x1be00], desc[UR16][R70.64], P6 ;  /* 0x1be0000046157fae */ /* 0x000be2000b121850 */
[----:B------:R-:W-:Y:S01]  /*47e0*/  ISETP.GE.U32.AND P6, PT, R9, 0x7fffff9b, PT ;  /* 0x7fffff9b0900780c */ /* 0x000fe20003fc6070 */
[----:B---3--:R-:W-:Y:S01]  /*47f0*/  VIADD R176, R176, 0xffffffb6 ;  /* 0xffffffb6b0b07836 */ /* 0x008fe20000000000 */
[----:B------:R-:W3:Y:S01]  /*4800*/  LDC R9, c[0x0][0x230] ;  /* 0x00008c00ff097b82 */ /* 0x000ee20000000800 */
[----:B------:R-:W0:Y:S01]  /*4810*/  LDGDEPBAR ;  /* 0x00000000000079af */ /* 0x000e220000000000 */
[----:B----4-:R-:W-:-:S02]  /*4820*/  VIADD R161, R161, 0xffffffb8 ;  /* 0xffffffb8a1a17836 */ /* 0x010fc40000000000 */
[----:B-1----:R-:W-:-:S04]  /*4830*/  VIADD R178, R178, 0xffffffb5 ;  /* 0xffffffb5b2b27836 */ /* 0x002fc80000000000 */
[----:B------:R-:W-:Y:S01]  /*4840*/  BAR.SYNC.DEFER_BLOCKING 0x0 ;  /* 0x0000000000007b1d */ /* 0x000fe20000010000 */
[----:B--2---:R-:W-:Y:S02]  /*4850*/  VIADD R174, R174, 0xffffffb7 ;  /* 0xffffffb7aeae7836 */ /* 0x004fe40000000000 */
[----:B------:R-:W-:-:S04]  /*4860*/  IMAD.WIDE R120, R5, 0x4, R120 ;  /* 0x0000000405787825 */ /* 0x000fc800078e0278 */
[----:B------:R-:W-:-:S04]  /*4870*/  IMAD.WIDE R128, R5, 0x4, R128 ;  /* 0x0000000405807825 */ /* 0x000fc800078e0280 */
[----:B------:R-:W-:-:S04]  /*4880*/  IMAD.WIDE R132, R5, 0x4, R132 ;  /* 0x0000000405847825 */ /* 0x000fc800078e0284 */
[----:B------:R-:W-:-:S04]  /*4890*/  IMAD.WIDE R154, R5, 0x4, R154 ;  /* 0x00000004059a7825 */ /* 0x000fc800078e029a */
[----:B---3--:R-:W-:Y:S02]  /*48a0*/  VIADD R9, R9, 0xffffffae ;  /* 0xffffffae09097836 */ /* 0x008fe40000000000 */
[----:B------:R-:W-:Y:S01]  /*48b0*/  IMAD.WIDE R114, R5, 0x4, R114 ;  /* 0x0000000405727825 */ /* 0x000fe200078e0272 */
[----:B------:R-:W-:Y:S01]  /*48c0*/  @!PT LDS RZ, [RZ] ;  /* 0x00000000fffff984 */ /* 0x000fe20000000800 */
[----:B------:R-:W-:Y:S01]  /*48d0*/  @!PT LDS RZ, [RZ] ;  /* 0x00000000fffff984 */ /* 0x000fe20000000800 */
[----:B------:R-:W-:Y:S01]  /*48e0*/  @!PT LDS RZ, [RZ] ;  /* 0x00000000fffff984 */ /* 0x000fe20000000800 */
[----:B------:R1:W-:Y:S01]  /*48f0*/  LDGSTS.E [R29+0x8000], desc[UR16][R142.64], !P5 ;  /* 0x080000008e1d7fae */ /* 0x0003e2000e921850 */
[----:B------:R-:W-:Y:S02]  /*4900*/  ISETP.GE.U32.AND P5, PT, R31, 0x7fffff9a, PT ;  /* 0x7fffff9a1f00780c */ /* 0x000fe40003fa6070 */
[----:B------:R-:W-:Y:S01]  /*4910*/  IMAD.WIDE R112, R5, 0x4, R112 ;  /* 0x0000000405707825 */ /* 0x000fe200078e0270 */
[----:B------:R-:W2:Y:S01]  /*4920*/  LDC R31, c[0x0][0x230] ;  /* 0x00008c00ff1f7b82 */ /* 0x000ea20000000800 */
[----:B------:R3:W-:Y:S01]  /*4930*/  LDGSTS.E [R29+0x8004], desc[UR16][R144.64], !P4 ;  /* 0x08004000901d7fae */ /* 0x0007e2000e121850 */
[----:B------:R-:W-:Y:S01]  /*4940*/  ISETP.GE.U32.AND P4, PT, R161, 0x7fffff99, PT ;  /* 0x7fffff99a100780c */ /* 0x000fe20003f86070 */
[----:B------:R-:W-:-:S02]  /*4950*/  IMAD.WIDE R106, R5, 0x4, R106 ;  /* 0x00000004056a7825 */ /* 0x000fc400078e026a */
[----:B------:R4:W-:Y:S01]  /*4960*/  LDGSTS.E [R29+0x8008], desc[UR16][R148.64], !P2 ;  /* 0x08008000941d7fae */ /* 0x0009e2000d121850 */
[----:B------:R-:W-:Y:S01]  /*4970*/  ISETP.GE.U32.AND P2, PT, R174, 0x7fffff98, PT ;  /* 0x7fffff98ae00780c */ /* 0x000fe20003f46070 */
[----:B------:R-:W-:Y:S01]  /*4980*/  VIADD R174, R180, 0xffffffb4 ;  /* 0xffffffb4b4ae7836 */ /* 0x000fe20000000000 */
[----:B------:R-:W5:Y:S01]  /*4990*/  LDC R161, c[0x0][0x230] ;  /* 0x00008c00ffa17b82 */ /* 0x000f620000000800 */
[----:B------:R4:W-:Y:S01]  /*49a0*/  LDGSTS.E [R29+0x800c], desc[UR16][R150.64], !P1 ;  /* 0x0800c000961d7fae */ /* 0x0009e2000c921850 */
[----:B------:R-:W-:Y:S01]  /*49b0*/  ISETP.GE.U32.AND P1, PT, R176, 0x7fffff97, PT ;  /* 0x7fffff97b000780c */ /* 0x000fe20003f26070 */
[----:B------:R-:W-:Y:S02]  /*49c0*/  VIADD R176, R184, 0xffffffb3 ;  /* 0xffffffb3b8b07836 */ /* 0x000fe40000000000 */
[----:B------:R4:W-:Y:S01]  /*49d0*/  LDGSTS.E [R30+0x8000], desc[UR16][R146.64], !P0 ;  /* 0x08000000921e7fae */ /* 0x0009e2000c121850 */
[----:B------:R-:W-:Y:S01]  /*49e0*/  ISETP.GE.U32.AND P0, PT, R178, 0x7fffff96, PT ;  /* 0x7fffff96b200780c */ /* 0x000fe20003f06070 */
[----:B------:R-:W-:Y:S01]  /*49f0*/  IMAD.WIDE R122, R5, 0x4, R122 ;  /* 0x00000004057a7825 */ /* 0x000fe200078e027a */
[----:B------:R-:W1:Y:S01]  /*4a00*/  LDC R178, c[0x0][0x230] ;  /* 0x00008c00ffb27b82 */ /* 0x000e620000000800 */
[----:B------:R4:W-:Y:S01]  /*4a10*/  LDGSTS.E [R30+0x8004], desc[UR16][R158.64], !P6 ;  /* 0x080040009e1e7fae */ /* 0x0009e2000f121850 */
[----:B------:R-:W-:Y:S01]  /*4a20*/  ISETP.GE.U32.AND P6, PT, R174, 0x7fffff95, PT ;  /* 0x7fffff95ae00780c */ /* 0x000fe20003fc6070 */
[----:B------:R-:W-:-:S02]  /*4a30*/  VIADD R174, R185, 0xffffffb2 ;  /* 0xffffffb2b9ae7836 */ /* 0x000fc40000000000 */
[----:B------:R4:W-:Y:S01]  /*4a40*/  LDGSTS.E [R30+0x8008], desc[UR16][R156.64], !P5 ;  /* 0x080080009c1e7fae */ /* 0x0009e2000e921850 */
[----:B------:R-:W-:Y:S01]  /*4a50*/  ISETP.GE.U32.AND P5, PT, R176, 0x7fffff94, PT ;  /* 0x7fffff94b000780c */ /* 0x000fe20003fa6070 */
[----:B------:R-:W-:Y:S01]  /*4a60*/  IMAD.WIDE R104, R5, 0x4, R104 ;  /* 0x0000000405687825 */ /* 0x000fe200078e0268 */
[----:B------:R-:W3:Y:S01]  /*4a70*/  LDC R176, c[0x0][0x230] ;  /* 0x00008c00ffb07b82 */ /* 0x000ee20000000800 */
[----:B------:R4:W-:Y:S01]  /*4a80*/  LDGSTS.E [R30+0x800c], desc[UR16][R134.64], !P4 ;  /* 0x0800c000861e7fae */ /* 0x0009e2000e121850 */
[----:B------:R-:W-:Y:S01]  /*4a90*/  ISETP.GE.U32.AND P4, PT, R174, 0x7fffff93, PT ;  /* 0x7fffff93ae00780c */ /* 0x000fe20003f86070 */
[----:B------:R-:W-:Y:S02]  /*4aa0*/  VIADD R174, R186, 0xffffffb0 ;  /* 0xffffffb0baae7836 */ /* 0x000fe40000000000 */
[----:B------:R4:W-:Y:S01]  /*4ab0*/  LDGSTS.E [R28+0x8000], desc[UR16][R116.64], !P2 ;  /* 0x08000000741c7fae */ /* 0x0009e2000d121850 */
[----:B--2---:R-:W-:Y:S02]  /*4ac0*/  VIADD R31, R31, 0xffffffb1 ;  /* 0xffffffb11f1f7836 */ /* 0x004fe40000000000 */
[----:B------:R-:W2:Y:S01]  /*4ad0*/  LDC R180, c[0x0][0x230] ;  /* 0x00008c00ffb47b82 */ /* 0x000ea20000000800 */
[----:B------:R4:W-:Y:S01]  /*4ae0*/  LDGSTS.E [R28+0x8004], desc[UR16][R140.64], !P1 ;  /* 0x080040008c1c7fae */ /* 0x0009e2000c921850 */
[----:B------:R-:W-:Y:S01]  /*4af0*/  ISETP.GE.U32.AND P1, PT, R174, 0x7fffff91, PT ;  /* 0x7fffff91ae00780c */ /* 0x000fe20003f26070 */
[----:B-----5:R-:W-:Y:S01]  /*4b00*/  VIADD R161, R161, 0xffffffaf ;  /* 0xffffffafa1a17836 */ /* 0x020fe20000000000 */
[----:B------:R-:W-:Y:S01]  /*4b10*/  ISETP.GE.U32.AND P2, PT, R31, 0x7fffff92, PT ;  /* 0x7fffff921f00780c */ /* 0x000fe20003f46070 */
[----:B------:R5:W-:Y:S01]  /*4b20*/  LDGSTS.E [R28+0x8008], desc[UR16][R130.64], !P0 ;  /* 0x08008000821c7fae */ /* 0x000be2000c121850 */
[----:B------:R-:W-:-:S02]  /*4b30*/  IMAD.WIDE R32, R5, 0x4, R32 ;  /* 0x0000000405207825 */ /* 0x000fc400078e0220 */
[----:B------:R-:W4:Y:S01]  /*4b40*/  LDC R184, c[0x0][0x230] ;  /* 0x00008c00ffb87b82 */ /* 0x000f220000000800 */
[----:B------:R5:W-:Y:S01]  /*4b50*/  LDGSTS.E [R28+0x800c], desc[UR16][R126.64], !P6 ;  /* 0x0800c0007e1c7fae */ /* 0x000be2000f121850 */
[----:B------:R-:W-:Y:S01]  /*4b60*/  ISETP.GE.U32.AND P6, PT, R9, 0x7fffff8f, PT ;  /* 0x7fffff8f0900780c */ /* 0x000fe20003fc6070 */
[----:B------:R-:W-:Y:S01]  /*4b70*/  IMAD.WIDE R138, R5, 0x4, R138 ;  /* 0x00000004058a7825 */ /* 0x000fe200078e028a */
[----:B------:R-:W-:Y:S01]  /*4b80*/  ISETP.GE.U32.AND P0, PT, R161, 0x7fffff90, PT ;  /* 0x7fffff90a100780c */ /* 0x000fe20003f06070 */
[----:B------:R5:W-:Y:S02]  /*4b90*/  LDGSTS.E [R27+0x8000], desc[UR16][R34.64], !P5 ;  /* 0x08000000221b7fae */ /* 0x000be4000e921850 */
[----:B------:R-:W-:Y:S01]  /*4ba0*/  IMAD.WIDE R124, R5, 0x4, R124 ;  /* 0x00000004057c7825 */ /* 0x000fe200078e027c */
[----:B------:R-:W5:Y:S01]  /*4bb0*/  LDC R9, c[0x0][0x230] ;  /* 0x00008c00ff097b82 */ /* 0x000f620000000800 */
[----:B------:R5:W-:Y:S02]  /*4bc0*/  LDGSTS.E [R27+0x8004], desc[UR16][R136.64], !P4 ;  /* 0x08004000881b7fae */ /* 0x000be4000e121850 */
[----:B---3--:R-:W-:-:S02]  /*4bd0*/  VIADD R174, R176, 0xffffffad ;  /* 0xffffffadb0ae7836 */ /* 0x008fc40000000000 */
[----:B-1----:R-:W-:Y:S01]  /*4be0*/  VIADD R176, R178, 0xffffffac ;  /* 0xffffffacb2b07836 */ /* 0x002fe20000000000 */
[----:B------:R1:W-:Y:S01]  /*4bf0*/  LDGSTS.E [R27+0x8008], desc[UR16][R118.64], !P2 ;  /* 0x08008000761b7fae */ /* 0x0003e2000d121850 */
[C---:B------:R-:W-:Y:S01]  /*4c00*/  IMAD.WIDE R108, R5.reuse, 0x4, R108 ;  /* 0x00000004056c7825 */ /* 0x040fe200078e026c */
[----:B------:R-:W3:Y:S01]  /*4c10*/  LDC R31, c[0x0][0x230] ;  /* 0x00008c00ff1f7b82 */ /* 0x000ee20000000800 */
[----:B------:R-:W-:Y:S01]  /*4c20*/  ISETP.GE.U32.AND P5, PT, R174, 0x7fffff8e, PT ;  /* 0x7fffff8eae00780c */ /* 0x000fe20003fa6070 */
[----:B------:R1:W-:Y:S01]  /*4c30*/  LDGSTS.E [R27+0x800c], desc[UR16][R100.64], !P1 ;  /* 0x0800c000641b7fae */ /* 0x0003e2000c921850 */
[----:B------:R-:W-:Y:S01]  /*4c40*/  ISETP.GE.U32.AND P4, PT, R176, 0x7fffff8d, PT ;  /* 0x7fffff8db000780c */ /* 0x000fe20003f86070 */
[----:B--2---:R-:W-:Y:S02]  /*4c50*/  VIADD R174, R180, 0xffffffab ;  /* 0xffffffabb4ae7836 */ /* 0x004fe40000000000 */
[----:B------:R2:W-:Y:S01]  /*4c60*/  LDGSTS.E [R26+0x8000], desc[UR16][R120.64], !P0 ;  /* 0x08000000781a7fae */ /* 0x0005e2000c121850 */
[----:B------:R-:W-:Y:S01]  /*4c70*/  IMAD.WIDE R110, R5, 0x4, R110 ;  /* 0x00000004056e7825 */ /* 0x000fe200078e026e */
[----:B------:R-:W1:Y:S01]  /*4c80*/  LDC R161, c[0x0][0x230] ;  /* 0x00008c00ffa17b82 */ /* 0x000e620000000800 */
[----:B------:R-:W-:Y:S01]  /*4c90*/  ISETP.GE.U32.AND P2, PT, R174, 0x7fffff8c, PT ;  /* 0x7fffff8cae00780c */ /* 0x000fe20003f46070 */
[----:B------:R2:W-:Y:S01]  /*4ca0*/  LDGSTS.E [R26+0x8004], desc[UR16][R128.64], !P6 ;  /* 0x08004000801a7fae */ /* 0x0005e2000f121850 */
[----:B----4-:R-:W-:-:S02]  /*4cb0*/  VIADD R174, R184, 0xffffffa9 ;  /* 0xffffffa9b8ae7836 */ /* 0x010fc40000000000 */
[----:B------:R-:W-:Y:S01]  /*4cc0*/  IMAD.WIDE R152, R5, 0x4, R152 ;  /* 0x0000000405987825 */ /* 0x000fe200078e0298 */
[----:B------:R4:W-:Y:S02]  /*4cd0*/  LDGSTS.E [R26+0x8008], desc[UR16][R132.64], !P5 ;  /* 0x08008000841a7fae */ /* 0x0009e4000e921850 */
[----:B------:R-:W2:Y:S01]  /*4ce0*/  LDC R176, c[0x0][0x230] ;  /* 0x00008c00ffb07b82 */ /* 0x000ea20000000800 */
[----:B-----5:R-:W-:Y:S01]  /*4cf0*/  VIADD R9, R9, 0xffffffa7 ;  /* 0xffffffa709097836 */ /* 0x020fe20000000000 */
[----:B------:R-:W-:Y:S01]  /*4d00*/  ISETP.GE.U32.AND P0, PT, R174, 0x7fffff8a, PT ;  /* 0x7fffff8aae00780c */ /* 0x000fe20003f06070 */
[----:B------:R5:W-:Y:S01]  /*4d10*/  LDGSTS.E [R26+0x800c], desc[UR16][R154.64], !P4 ;  /* 0x0800c0009a1a7fae */ /* 0x000be2000e121850 */
[----:B------:R-:W-:Y:S02]  /*4d20*/  IMAD.WIDE R102, R5, 0x4, R102 ;  /* 0x0000000405667825 */ /* 0x000fe400078e0266 */
[----:B------:R-:W-:Y:S01]  /*4d30*/  ISETP.GE.U32.AND P5, PT, R9, 0x7fffff88, PT ;  /* 0x7fffff880900780c */ /* 0x000fe20003fa6070 */
[----:B------:R5:W-:Y:S01]  /*4d40*/  LDGSTS.E [R25+0x8000], desc[UR16][R114.64], !P2 ;  /* 0x0800000072197fae */ /* 0x000be2000d121850 */
[----:B------:R-:W4:Y:S01]  /*4d50*/  LDC R178, c[0x0][0x230] ;  /* 0x00008c00ffb27b82 */ /* 0x000f220000000800 */
[----:B---3--:R-:W-:-:S02]  /*4d60*/  VIADD R31, R31, 0xffffffaa ;  /* 0xffffffaa1f1f7836 */ /* 0x008fc40000000000 */
[----:B------:R-:W-:-:S03]  /*4d70*/  IMAD.WIDE R38, R6, 0x4, R38 ;  /* 0x0000000406267825 */ /* 0x000fc600078e0226 */
[----:B------:R-:W-:Y:S01]  /*4d80*/  ISETP.GE.U32.AND P1, PT, R31, 0x7fffff8b, PT ;  /* 0x7fffff8b1f00780c */ /* 0x000fe20003f26070 */
[C---:B------:R-:W-:Y:S01]  /*4d90*/  IMAD.WIDE R68, R6.reuse, 0x4, R68 ;  /* 0x0000000406447825 */ /* 0x040fe200078e0244 */
[----:B------:R-:W3:Y:S03]  /*4da0*/  LDC R180, c[0x0][0x230] ;  /* 0x00008c00ffb47b82 */ /* 0x000ee60000000800 */
[----:B-1----:R-:W-:Y:S02]  /*4db0*/  VIADD R161, R161, 0xffffffa8 ;  /* 0xffffffa8a1a17836 */ /* 0x002fe40000000000 */
[----:B------:R-:W-:-:S03]  /*4dc0*/  IMAD.WIDE R66, R6, 0x4, R66 ;  /* 0x0000000406427825 */ /* 0x000fc600078e0242 */
[----:B------:R-:W1:Y:S01]  /*4dd0*/  LDC R9, c[0x0][0x230] ;  /* 0x00008c00ff097b82 */ /* 0x000e620000000800 */
[----:B--2---:R-:W-:Y:S01]  /*4de0*/  VIADD R174, R176, 0xffffffa6 ;  /* 0xffffffa6b0ae7836 */ /* 0x004fe20000000000 */
[----:B------:R-:W-:Y:S01]  /*4df0*/  ISETP.GE.U32.AND P6, PT, R161, 0x7fffff89, PT ;  /* 0x7fffff89a100780c */ /* 0x000fe20003fc6070 */
[----:B------:R2:W-:Y:S01]  /*4e00*/  LDGSTS.E [R25+0x8004], desc[UR16][R112.64], !P1 ;  /* 0x0800400070197fae */ /* 0x0005e2000c921850 */
[----:B------:R-:W-:Y:S02]  /*4e10*/  IMAD.WIDE R64, R6, 0x4, R64 ;  /* 0x0000000406407825 */ /* 0x000fe400078e0240 */
[----:B------:R-:W-:Y:S01]  /*4e20*/  ISETP.GE.U32.AND P4, PT, R174, 0x7fffff87, PT ;  /* 0x7fffff87ae00780c */ /* 0x000fe20003f86070 */
[----:B------:R2:W-:Y:S01]  /*4e30*/  LDGSTS.E [R25+0x8008], desc[UR16][R106.64], !P0 ;  /* 0x080080006a197fae */ /* 0x0005e2000c121850 */
[----:B----4-:R-:W-:Y:S01]  /*4e40*/  VIADD R176, R178, 0xffffffa5 ;  /* 0xffffffa5b2b07836 */ /* 0x010fe20000000000 */
[----:B------:R-:W4:Y:S01]  /*4e50*/  LDC R31, c[0x0][0x230] ;  /* 0x00008c00ff1f7b82 */ /* 0x000f220000000800 */
[----:B------:R-:W-:-:S03]  /*4e60*/  IMAD.WIDE R62, R6, 0x4, R62 ;  /* 0x00000004063e7825 */ /* 0x000fc600078e023e */
[----:B------:R-:W-:Y:S01]  /*4e70*/  ISETP.GE.U32.AND P2, PT, R176, 0x7fffff86, PT ;  /* 0x7fffff86b000780c */ /* 0x000fe20003f46070 */
[----:B------:R-:W-:Y:S01]  /*4e80*/  IMAD.WIDE R60, R6, 0x4, R60 ;  /* 0x00000004063c7825 */ /* 0x000fe200078e023c */
[----:B------:R-:W-:Y:S02]  /*4e90*/  LDGSTS.E [R25+0x800c], desc[UR16][R122.64], !P6 ;  /* 0x0800c0007a197fae */ /* 0x000fe4000f121850 */
[----:B------:R-:W5:Y:S01]  /*4ea0*/  LDC R184, c[0x0][0x230] ;  /* 0x00008c00ffb87b82 */ /* 0x000f620000000800 */
[----:B---3--:R-:W-:Y:S01]  /*4eb0*/  VIADD R174, R180, 0xffffffa4 ;  /* 0xffffffa4b4ae7836 */ /* 0x008fe20000000000 */
[----:B------:R-:W-:Y:S01]  /*4ec0*/  LDGSTS.E [R24+0x8000], desc[UR16][R104.64], !P5 ;  /* 0x0800000068187fae */ /* 0x000fe2000e921850 */
[----:B------:R-:W-:-:S03]  /*4ed0*/  IMAD.WIDE R58, R6, 0x4, R58 ;  /* 0x00000004063a7825 */ /* 0x000fc600078e023a */
[----:B------:R-:W-:Y:S01]  /*4ee0*/  ISETP.GE.U32.AND P1, PT, R174, 0x7fffff85, PT ;  /* 0x7fffff85ae00780c */ /* 0x000fe20003f26070 */
[----:B-1----:R-:W-:Y:S01]  /*4ef0*/  VIADD R9, R9, 0xffffff9f ;  /* 0xffffff9f09097836 */ /* 0x002fe20000000000 */
[----:B------:R-:W1:Y:S01]  /*4f00*/  LDC R161, c[0x0][0x230] ;  /* 0x00008c00ffa17b82 */ /* 0x000e620000000800 */
[----:B------:R-:W-:Y:S01]  /*4f10*/  LDGSTS.E [R24+0x8004], desc[UR16][R32.64], !P4 ;  /* 0x0800400020187fae */ /* 0x000fe2000e121850 */
[C---:B------:R-:W-:Y:S02]  /*4f20*/  IMAD.WIDE R56, R6.reuse, 0x4, R56 ;  /* 0x0000000406387825 */ /* 0x040fe400078e0238 */
[----:B------:R-:W-:Y:S01]  /*4f30*/  ISETP.GE.U32.AND P4, PT, R9, 0x7fffff80, PT ;  /* 0x7fffff800900780c */ /* 0x000fe20003f86070 */
[----:B------:R-:W-:Y:S01]  /*4f40*/  LDGSTS.E [R24+0x8008], desc[UR16][R138.64], !P2 ;  /* 0x080080008a187fae */ /* 0x000fe2000d121850 */
[C---:B------:R-:W-:Y:S02]  /*4f50*/  IMAD.WIDE R54, R6.reuse, 0x4, R54 ;  /* 0x0000000406367825 */ /* 0x040fe400078e0236 */
[----:B------:R-:W3:Y:S02]  /*4f60*/  LDC R176, c[0x0][0x230] ;  /* 0x00008c00ffb07b82 */ /* 0x000ee40000000800 */
[----:B----4-:R-:W-:Y:S01]  /*4f70*/  VIADD R31, R31, 0xffffffa3 ;  /* 0xffffffa31f1f7836 */ /* 0x010fe20000000000 */
[----:B------:R-:W-:Y:S01]  /*4f80*/  LDGSTS.E [R24+0x800c], desc[UR16][R124.64], !P1 ;  /* 0x0800c0007c187fae */ /* 0x000fe2000c921850 */
[----:B------:R-:W-:-:S03]  /*4f90*/  IMAD.WIDE R52, R6, 0x4, R52 ;  /* 0x0000000406347825 */ /* 0x000fc600078e0234 */
[----:B------:R-:W-:Y:S01]  /*4fa0*/  ISETP.GE.U32.AND P0, PT, R31, 0x7fffff84, PT ;  /* 0x7fffff841f00780c */ /* 0x000fe20003f06070 */
[----:B-----5:R-:W-:Y:S01]  /*4fb0*/  VIADD R174, R184, 0xffffffa2 ;  /* 0xffffffa2b8ae7836 */ /* 0x020fe20000000000 */
[----:B------:R-:W4:Y:S01]  /*4fc0*/  LDC R178, c[0x0][0x230] ;  /* 0x00008c00ffb27b82 */ /* 0x000f220000000800 */
[----:B------:R-:W-:-:S03]  /*4fd0*/  IMAD.WIDE R50, R6, 0x4, R50 ;  /* 0x0000000406327825 */ /* 0x000fc600078e0232 */
[----:B------:R-:W-:Y:S01]  /*4fe0*/  ISETP.GE.U32.AND P6, PT, R174, 0x7fffff83, PT ;  /* 0x7fffff83ae00780c */ /* 0x000fe20003fc6070 */
[----:B------:R-:W-:-:S03]  /*4ff0*/  IMAD.WIDE R48, R6, 0x4, R48 ;  /* 0x0000000406307825 */ /* 0x000fc600078e0230 */
[----:B------:R-:W5:Y:S01]  /*5000*/  LDC R180, c[0x0][0x230] ;  /* 0x00008c00ffb47b82 */ /* 0x000f620000000800 */
[----:B-1----:R-:W-:Y:S02]  /*5010*/  VIADD R161, R161, 0xffffffa1 ;  /* 0xffffffa1a1a17836 */ /* 0x002fe40000000000 */
[----:B------:R-:W-:Y:S01]  /*5020*/  LDGSTS.E [R23+0x8000], desc[UR16][R108.64], !P0 ;  /* 0x080000006c177fae */ /* 0x000fe2000c121850 */
[----:B------:R-:W-:Y:S02]  /*5030*/  IMAD.WIDE R46, R6, 0x4, R46 ;  /* 0x00000004062e7825 */ /* 0x000fe400078e022e */
[----:B------:R-:W-:Y:S02]  /*5040*/  ISETP.GE.U32.AND P5, PT, R161, 0x7fffff82, PT ;  /* 0x7fffff82a100780c */ /* 0x000fe40003fa6070 */
[----:B---3--:R-:W-:Y:S01]  /*5050*/  VIADD R9, R176, 0xffffffa0 ;  /* 0xffffffa0b0097836 */ /* 0x008fe20000000000 */
[----:B------:R-:W-:Y:S01]  /*5060*/  LDGSTS.E [R23+0x8004], desc[UR16][R110.64], !P6 ;  /* 0x080040006e177fae */ /* 0x000fe2000f121850 */
[----:B------:R-:W1:Y:S01]  /*5070*/  LDC R174, c[0x0][0x230] ;  /* 0x00008c00ffae7b82 */ /* 0x000e620000000800 */
[----:B------:R-:W-:-:S02]  /*5080*/  IMAD.WIDE R44, R6, 0x4, R44 ;  /* 0x00000004062c7825 */ /* 0x000fc400078e022c */
[----:B------:R-:W-:Y:S02]  /*5090*/  ISETP.GE.U32.AND P1, PT, R9, 0x7fffff81, PT ;  /* 0x7fffff810900780c */ /* 0x000fe40003f26070 */
[----:B------:R-:W-:-:S03]  /*50a0*/  IMAD.WIDE R42, R6, 0x4, R42 ;  /* 0x00000004062a7825 */ /* 0x000fc600078e022a */
[----:B------:R-:W3:Y:S01]  /*50b0*/  LDC R184, c[0x0][0x230] ;  /* 0x00008c00ffb87b82 */ /* 0x000ee20000000800 */
[----:B------:R-:W-:Y:S01]  /*50c0*/  LDGSTS.E [R23+0x8008], desc[UR16][R152.64], !P5 ;  /* 0x0800800098177fae */ /* 0x000fe2000e921850 */
[----:B----4-:R-:W-:Y:S02]  /*50d0*/  VIADD R161, R178, 0xffffff9e ;  /* 0xffffff9eb2a17836 */ /* 0x010fe40000000000 */
[----:B------:R-:W-:-:S03]  /*50e0*/  IMAD.WIDE R40, R6, 0x4, R40 ;  /* 0x0000000406287825 */ /* 0x000fc600078e0228 */
[----:B------:R-:W-:Y:S01]  /*50f0*/  ISETP.GE.U32.AND P2, PT, R161, 0x7fffff7f, PT ;  /* 0x7fffff7fa100780c */ /* 0x000fe20003f46070 */
[----:B------:R-:W-:Y:S01]  /*5100*/  LDGSTS.E [R23+0x800c], desc[UR16][R102.64], !P1 ;  /* 0x0800c00066177fae */ /* 0x000fe2000c921850 */
[----:B------:R-:W4:Y:S01]  /*5110*/  LDC R185, c[0x0][0x230] ;  /* 0x00008c00ffb97b82 */ /* 0x000f220000000800 */
[C---:B------:R-:W-:Y:S02]  /*5120*/  IMAD.WIDE R98, R6.reuse, 0x4, R98 ;  /* 0x0000000406627825 */ /* 0x040fe400078e0262 */
[----:B------:R-:W0:Y:S02]  /*5130*/  LDGDEPBAR ;  /* 0x00000000000079af */ /* 0x000e240000000000 */
[C---:B------:R-:W-:Y:S02]  /*5140*/  IMAD.WIDE R96, R6.reuse, 0x4, R96 ;  /* 0x0000000406607825 */ /* 0x040fe400078e0260 */
[----:B------:R-:W-:Y:S01]  /*5150*/  LDGSTS.E [R22+0x1c000], desc[UR16][R38.64], P3 ;  /* 0x1c00000026167fae */ /* 0x000fe20009921850 */
[----:B------:R-:W2:Y:S01]  /*5160*/  LDC R31, c[0x0][0x230] ;  /* 0x00008c00ff1f7b82 */ /* 0x000ea20000000800 */
[----:B------:R-:W-:-:S02]  /*5170*/  IMAD.WIDE R36, R6, 0x4, R36 ;  /* 0x0000000406247825 */ /* 0x000fc400078e0224 */
[----:B------:R-:W-:Y:S02]  /*5180*/  LDGSTS.E [R22+0x1c400], desc[UR16][R68.64], P3 ;  /* 0x1c40000044167fae */ /* 0x000fe40009921850 */
[C---:B------:R-:W-:Y:S02]  /*5190*/  IMAD.WIDE R94, R6.reuse, 0x4, R94 ;  /* 0x00000004065e7825 */ /* 0x040fe400078e025e */
[----:B------:R-:W-:Y:S01]  /*51a0*/  LDGSTS.E [R22+0x1c800], desc[UR16][R66.64], P3 ;  /* 0x1c80000042167fae */ /* 0x000fe20009921850 */
[----:B------:R-:W2:Y:S01]  /*51b0*/  LDC R176, c[0x0][0x230] ;  /* 0x00008c00ffb07b82 */ /* 0x000ea20000000800 */
[----:B------:R-:W-:Y:S02]  /*51c0*/  IMAD.WIDE R92, R6, 0x4, R92 ;  /* 0x00000004065c7825 */ /* 0x000fe400078e025c */
[----:B------:R-:W-:Y:S02]  /*51d0*/  LDGSTS.E [R22+0x1cc00], desc[UR16][R64.64], P3 ;  /* 0x1cc0000040167fae */ /* 0x000fe40009921850 */
[----:B-----5:R-:W-:-:S02]  /*51e0*/  VIADD R161, R180, 0xffffff9d ;  /* 0xffffff9db4a17836 */ /* 0x020fc40000000000 */
[----:B------:R-:W-:Y:S01]  /*51f0*/  LDGSTS.E [R22+0x1d000], desc[UR16][R62.64], P3 ;  /* 0x1d0000003e167fae */ /* 0x000fe20009921850 */
[C---:B------:R-:W-:Y:S01]  /*5200*/  IMAD.WIDE R90, R6.reuse, 0x4, R90 ;  /* 0x00000004065a7825 */ /* 0x040fe200078e025a */
[----:B------:R-:W5:Y:S01]  /*5210*/  LDC R178, c[0x0][0x230] ;  /* 0x00008c00ffb27b82 */ /* 0x000f620000000800 */
[----:B------:R-:W-:Y:S01]  /*5220*/  ISETP.GE.U32.AND P0, PT, R161, 0x7fffff7e, PT ;  /* 0x7fffff7ea100780c */ /* 0x000fe20003f06070 */
[----:B------:R-:W-:Y:S01]  /*5230*/  LDGSTS.E [R22+0x1d400], desc[UR16][R60.64], P3 ;  /* 0x1d4000003c167fae */ /* 0x000fe20009921850 */
[----:B------:R-:W-:-:S03]  /*5240*/  IMAD.WIDE R88, R6, 0x4, R88 ;  /* 0x0000000406587825 */ /* 0x000fc600078e0258 */
[----:B------:R-:W-:Y:S01]  /*5250*/  LDGSTS.E [R22+0x1d800], desc[UR16][R58.64], P3 ;  /* 0x1d8000003a167fae */ /* 0x000fe20009921850 */
[C---:B------:R-:W-:Y:S01]  /*5260*/  IMAD.WIDE R86, R6.reuse, 0x4, R86 ;  /* 0x0000000406567825 */ /* 0x040fe200078e0256 */
[----:B------:R-:W5:Y:S02]  /*5270*/  LDC R180, c[0x0][0x230] ;  /* 0x00008c00ffb47b82 */ /* 0x000f640000000800 */
[----:B------:R-:W-:Y:S01]  /*5280*/  LDGSTS.E [R22+0x1dc00], desc[UR16][R56.64], P3 ;  /* 0x1dc0000038167fae */ /* 0x000fe20009921850 */
[----:B------:R-:W-:-:S03]  /*5290*/  IMAD.WIDE R84, R6, 0x4, R84 ;  /* 0x0000000406547825 */ /* 0x000fc600078e0254 */
[----:B------:R-:W-:Y:S01]  /*52a0*/  LDGSTS.E [R22+0x1e000], desc[UR16][R54.64], P3 ;  /* 0x1e00000036167fae */ /* 0x000fe20009921850 */
[----:B------:R-:W-:-:S03]  /*52b0*/  IMAD.WIDE R82, R6, 0x4, R82 ;  /* 0x0000000406527825 */ /* 0x000fc600078e0252 */
[----:B------:R-:W-:Y:S01]  /*52c0*/  LDGSTS.E [R22+0x1e400], desc[UR16][R52.64], P3 ;  /* 0x1e40000034167fae */ /* 0x000fe20009921850 */
[----:B------:R-:W-:-:S03]  /*52d0*/  IMAD.WIDE R80, R6, 0x4, R80 ;  /* 0x0000000406507825 */ /* 0x000fc600078e0250 */
[----:B------:R-:W-:Y:S01]  /*52e0*/  LDGSTS.E [R22+0x1e800], desc[UR16][R50.64], P3 ;  /* 0x1e80000032167fae */ /* 0x000fe20009921850 */
[----:B-1----:R-:W-:Y:S02]  /*52f0*/  VIADD R161, R174, 0xffffff9c ;  /* 0xffffff9caea17836 */ /* 0x002fe40000000000 */
[----:B------:R-:W-:Y:S01]  /*5300*/  IMAD.WIDE R78, R6, 0x4, R78 ;  /* 0x00000004064e7825 */ /* 0x000fe200078e024e */
[----:B------:R-:W-:Y:S02]  /*5310*/  LDGSTS.E [R22+0x1ec00], desc[UR16][R48.64], P3 ;  /* 0x1ec0000030167fae */ /* 0x000fe40009921850 */
[----:B------:R-:W-:Y:S01]  /*5320*/  ISETP.GE.U32.AND P6, PT, R161, 0x7fffff7d, PT ;  /* 0x7fffff7da100780c */ /* 0x000fe20003fc6070 */
[----:B---3--:R-:W-:Y:S01]  /*5330*/  VIADD R174, R184, 0xffffff9b ;  /* 0xffffff9bb8ae7836 */ /* 0x008fe20000000000 */
[----:B------:R-:W-:Y:S01]  /*5340*/  LDGSTS.E [R22+0x1f000], desc[UR16][R46.64], P3 ;  /* 0x1f0000002e167fae */ /* 0x000fe20009921850 */
[C---:B------:R-:W-:Y:S01]  /*5350*/  IMAD.WIDE R76, R6.reuse, 0x4, R76 ;  /* 0x00000004064c7825 */ /* 0x040fe200078e024c */
[----:B------:R-:W1:Y:S02]  /*5360*/  LDC R184, c[0x0][0x230] ;  /* 0x00008c00ffb87b82 */ /* 0x000e640000000800 */
[----:B------:R-:W-:Y:S01]  /*5370*/  LDGSTS.E [R22+0x1f400], desc[UR16][R44.64], P3 ;  /* 0x1f4000002c167fae */ /* 0x000fe20009921850 */
[----:B------:R-:W-:Y:S01]  /*5380*/  IMAD.WIDE R74, R6, 0x4, R74 ;  /* 0x00000004064a7825 */ /* 0x000fe200078e024a */
[----:B------:R-:W-:-:S02]  /*5390*/  ISETP.GE.U32.AND P5, PT, R174, 0x7fffff7c, PT ;  /* 0x7fffff7cae00780c */ /* 0x000fc40003fa6070 */
[----:B------:R-:W-:Y:S01]  /*53a0*/  LDGSTS.E [R22+0x1f800], desc[UR16][R42.64], P3 ;  /* 0x1f8000002a167fae */ /* 0x000fe20009921850 */
[C---:B------:R-:W-:Y:S01]  /*53b0*/  IMAD.WIDE R72, R6.reuse, 0x4, R72 ;  /* 0x0000000406487825 */ /* 0x040fe200078e0248 */
[----:B------:R-:W3:Y:S02]  /*53c0*/  LDC R174, c[0x0][0x230] ;  /* 0x00008c00ffae7b82 */ /* 0x000ee40000000800 */
[----:B------:R-:W-:Y:S01]  /*53d0*/  LDGSTS.E [R22+0x1fc00], desc[UR16][R40.64], P3 ;  /* 0x1fc0000028167fae */ /* 0x000fe20009921850 */
[----:B------:R-:W-:-:S03]  /*53e0*/  IMAD.WIDE R70, R6, 0x4, R70 ;  /* 0x0000000406467825 */ /* 0x000fc600078e0246 */
[----:B------:R-:W-:Y:S01]  /*53f0*/  LDGSTS.E [R21+0x1c200], desc[UR16][R98.64], P3 ;  /* 0x1c20000062157fae */ /* 0x000fe20009921850 */
[----:B----4-:R-:W-:Y:S02]  /*5400*/  VIADD R161, R185, 0xffffff9a ;  /* 0xffffff9ab9a17836 */ /* 0x010fe40000000000 */
[----:B--2---:R-:W-:Y:S01]  /*5410*/  VIADD R31, R31, 0xffffff99 ;  /* 0xffffff991f1f7836 */ /* 0x004fe20000000000 */
[----:B------:R-:W-:Y:S01]  /*5420*/  LDGSTS.E [R21+0x1c600], desc[UR16][R96.64], P3 ;  /* 0x1c60000060157fae */ /* 0x000fe20009921850 */
[----:B------:R-:W-:Y:S01]  /*5430*/  IMAD.WIDE R142, R5, 0x4, R142 ;  /* 0x00000004058e7825 */ /* 0x000fe200078e028e */
[----:B------:R-:W-:Y:S01]  /*5440*/  ISETP.GE.U32.AND P1, PT, R161, 0x7fffff7b, PT ;  /* 0x7fffff7ba100780c */ /* 0x000fe20003f26070 */
[----:B------:R-:W2:Y:S01]  /*5450*/  LDC R185, c[0x0][0x230] ;  /* 0x00008c00ffb97b82 */ /* 0x000ea20000000800 */
[----:B------:R-:W-:Y:S01]  /*5460*/  LDGSTS.E [R21+0x1ca00], desc[UR16][R36.64], P3 ;  /* 0x1ca0000024157fae */ /* 0x000fe20009921850 */
[----:B------:R-:W-:-:S03]  /*5470*/  IMAD.WIDE R144, R5, 0x4, R144 ;  /* 0x0000000405907825 */ /* 0x000fc600078e0290 */
[----:B------:R-:W-:Y:S01]  /*5480*/  LDGSTS.E [R21+0x1ce00], desc[UR16][R94.64], P3 ;  /* 0x1ce000005e157fae */ /* 0x000fe20009921850 */
[C---:B------:R-:W-:Y:S02]  /*5490*/  IMAD.WIDE R148, R5.reuse, 0x4, R148 ;  /* 0x0000000405947825 */ /* 0x040fe400078e0294 */
[----:B------:R-:W4:Y:S01]  /*54a0*/  LDC R161, c[0x0][0x230] ;  /* 0x00008c00ffa17b82 */ /* 0x000f220000000800 */
[----:B------:R-:W-:Y:S01]  /*54b0*/  LDGSTS.E [R21+0x1d200], desc[UR16][R92.64], P3 ;  /* 0x1d2000005c157fae */ /* 0x000fe20009921850 */
[----:B------:R-:W-:-:S03]  /*54c0*/  IMAD.WIDE R150, R5, 0x4, R150 ;  /* 0x0000000405967825 */ /* 0x000fc600078e0296 */
[----:B------:R-:W-:Y:S01]  /*54d0*/  LDGSTS.E [R21+0x1d600], desc[UR16][R90.64], P3 ;  /* 0x1d6000005a157fae */ /* 0x000fe20009921850 */
[----:B---3--:R-:W-:Y:S02]  /*54e0*/  VIADD R174, R174, 0xffffff98 ;  /* 0xffffff98aeae7836 */ /* 0x008fe40000000000 */
[C---:B------:R-:W-:Y:S01]  /*54f0*/  IMAD.WIDE R146, R5.reuse, 0x4, R146 ;  /* 0x0000000405927825 */ /* 0x040fe200078e0292 */
[----:B------:R-:W-:Y:S03]  /*5500*/  LDGSTS.E [R21+0x1da00], desc[UR16][R88.64], P3 ;  /* 0x1da0000058157fae */ /* 0x000fe60009921850 */
[C---:B------:R-:W-:Y:S01]  /*5510*/  IMAD.WIDE R158, R5.reuse, 0x4, R158 ;  /* 0x00000004059e7825 */ /* 0x040fe200078e029e */
[----:B------:R-:W-:Y:S03]  /*5520*/  LDGSTS.E [R21+0x1de00], desc[UR16][R86.64], P3 ;  /* 0x1de0000056157fae */ /* 0x000fe60009921850 */
[C---:B------:R-:W-:Y:S01]  /*5530*/  IMAD.WIDE R156, R5.reuse, 0x4, R156 ;  /* 0x00000004059c7825 */ /* 0x040fe200078e029c */
[----:B------:R-:W-:Y:S03]  /*5540*/  LDGSTS.E [R21+0x1e200], desc[UR16][R84.64], P3 ;  /* 0x1e20000054157fae */ /* 0x000fe60009921850 */
[----:B------:R-:W-:Y:S01]  /*5550*/  VIADD R176, R176, 0xffffff96 ;  /* 0xffffff96b0b07836 */ /* 0x000fe20000000000 */
[----:B------:R-:W-:Y:S01]  /*5560*/  LDGSTS.E [R21+0x1e600], desc[UR16][R82.64], P3 ;  /* 0x1e60000052157fae */ /* 0x000fe20009921850 */
[----:B------:R-:W-:-:S03]  /*5570*/  IMAD.WIDE R134, R5, 0x4, R134 ;  /* 0x0000000405867825 */ /* 0x000fc600078e0286 */
[----:B------:R-:W-:Y:S01]  /*5580*/  LDGSTS.E [R21+0x1ea00], desc[UR16][R80.64], P3 ;  /* 0x1ea0000050157fae */ /* 0x000fe20009921850 */
[----:B----4-:R-:W-:Y:S02]  /*5590*/  VIADD R161, R161, 0xffffff97 ;  /* 0xffffff97a1a17836 */ /* 0x010fe40000000000 */
[C---:B------:R-:W-:Y:S01]  /*55a0*/  IMAD.WIDE R116, R5.reuse, 0x4, R116 ;  /* 0x0000000405747825 */ /* 0x040fe200078e0274 */
[----:B------:R-:W-:Y:S03]  /*55b0*/  LDGSTS.E [R21+0x1ee00], desc[UR16][R78.64], P3 ;  /* 0x1ee000004e157fae */ /* 0x000fe60009921850 */
[----:B------:R-:W-:Y:S01]  /*55c0*/  IMAD.WIDE R140, R5, 0x4, R140 ;  /* 0x00000004058c7825 */ /* 0x000fe200078e028c */
[----:B------:R-:W-:Y:S03]  /*55d0*/  LDGSTS.E [R21+0x1f200], desc[UR16][R76.64], P3 ;  /* 0x1f2000004c157fae */ /* 0x000fe60009921850 */
[----:B-----5:R-:W-:Y:S01]  /*55e0*/  VIADD R178, R178, 0xffffff95 ;  /* 0xffffff95b2b27836 */ /* 0x020fe20000000000 */
[----:B------:R-:W-:Y:S01]  /*55f0*/  LDGSTS.E [R21+0x1f600], desc[UR16][R74.64], P3 ;  /* 0x1f6000004a157fae */ /* 0x000fe20009921850 */
[----:B------:R-:W-:-:S02]  /*5600*/  VIADD R180, R180, 0xffffff94 ;  /* 0xffffff94b4b47836 */ /* 0x000fc40000000000 */
[----:B-1----:R-:W-:Y:S01]  /*5610*/  VIADD R184, R184, 0xffffff93 ;  /* 0xffffff93b8b87836 */ /* 0x002fe20000000000 */
[----:B------:R-:W-:Y:S01]  /*5620*/  LDGSTS.E [R21+0x1fa00], desc[UR16][R72.64], P3 ;  /* 0x1fa0000048157fae */ /* 0x000fe20009921850 */
[----:B------:R-:W-:-:S03]  /*5630*/  IMAD.WIDE R130, R5, 0x4, R130 ;  /* 0x0000000405827825 */ /* 0x000fc600078e0282 */
[----:B------:R-:W-:Y:S01]  /*5640*/  LDGSTS.E [R21+0x1fe00], desc[UR16][R70.64], P3 ;  /* 0x1fe0000046157fae */ /* 0x000fe20009921850 */
[----:B------:R-:W-:Y:S01]  /*5650*/  ISETP.GE.U32.AND P3, PT, R31, 0x7fffff7a, PT ;  /* 0x7fffff7a1f00780c */ /* 0x000fe20003f66070 */
[C---:B------:R-:W-:Y:S01]  /*5660*/  IMAD.WIDE R126, R5.reuse, 0x4, R126 ;  /* 0x00000004057e7825 */ /* 0x040fe200078e027e */
[----:B------:R-:W1:Y:S01]  /*5670*/  LDC R31, c[0x0][0x230] ;  /* 0x00008c00ff1f7b82 */ /* 0x000e620000000800 */
[----:B------:R-:W0:Y:S02]  /*5680*/  LDGDEPBAR ;  /* 0x00000000000079af */ /* 0x000e240000000000 */
[----:B------:R-:W-:-:S05]  /*5690*/  IMAD.WIDE R34, R5, 0x4, R34 ;  /* 0x0000000405227825 */ /* 0x000fca00078e0222 */
[----:B------:R-:W-:Y:S01]  /*56a0*/  BAR.SYNC.DEFER_BLOCKING 0x0 ;  /* 0x0000000000007b1d */ /* 0x000fe20000010000 */
[----:B------:R-:W-:-:S04]  /*56b0*/  IMAD.WIDE R136, R5, 0x4, R136 ;  /* 0x0000000405887825 */ /* 0x000fc800078e0288 */
[----:B------:R-:W-:-:S04]  /*56c0*/  IMAD.WIDE R118, R5, 0x4, R118 ;  /* 0x0000000405767825 */ /* 0x000fc800078e0276 */
[----:B------:R-:W-:-:S04]  /*56d0*/  IMAD.WIDE R100, R5, 0x4, R100 ;  /* 0x0000000405647825 */ /* 0x000fc800078e0264 */
[----:B------:R-:W-:-:S04]  /*56e0*/  IMAD.WIDE R120, R5, 0x4, R120 ;  /* 0x0000000405787825 */ /* 0x000fc800078e0278 */
[----:B------:R-:W-:-:S04]  /*56f0*/  IMAD.WIDE R128, R5, 0x4, R128 ;  /* 0x0000000405807825 */ /* 0x000fc800078e0280 */
[----:B-1----:R-:W-:Y:S01]  /*5700*/  VIADD R31, R31, 0xffffff92 ;  /* 0xffffff921f1f7836 */ /* 0x002fe20000000000 */
[----:B------:R-:W-:Y:S01]  /*5710*/  @!PT LDS RZ, [RZ] ;  /* 0x00000000fffff984 */ /* 0x000fe20000000800 */
[----:B------:R-:W-:Y:S01]  /*5720*/  @!PT LDS RZ, [RZ] ;  /* 0x00000000fffff984 */ /* 0x000fe20000000800 */
[----:B------:R-:W-:Y:S01]  /*5730*/  @!PT LDS RZ, [RZ] ;  /* 0x00000000fffff984 */ /* 0x000fe20000000800 */
[----:B------:R1:W-:Y:S01]  /*5740*/  LDGSTS.E [R29+0xc000], desc[UR16][R142.64], !P4 ;  /* 0x0c0000008e1d7fae */ /* 0x0003e2000e121850 */
[----:B------:R-:W-:Y:S01]  /*5750*/  ISETP.GE.U32.AND P4, PT, R174, 0x7fffff79, PT ;  /* 0x7fffff79ae00780c */ /* 0x000fe20003f86070 */
[----:B------:R-:W-:Y:S01]  /*5760*/  IMAD.WIDE R132, R5, 0x4, R132 ;  /* 0x0000000405847825 */ /* 0x000fe200078e0284 */
[----:B------:R-:W3:Y:S01]  /*5770*/  LDC R174, c[0x0][0x230] ;  /* 0x00008c00ffae7b82 */ /* 0x000ee20000000800 */
[----:B------:R4:W-:Y:S01]  /*5780*/  LDGSTS.E [R29+0xc004], desc[UR16][R144.64], !P2 ;  /* 0x0c004000901d7fae */ /* 0x0009e2000d121850 */
[----:B------:R-:W-:Y:S01]  /*5790*/  ISETP.GE.U32.AND P2, PT, R161, 0x7fffff78, PT ;  /* 0x7fffff78a100780c */ /* 0x000fe20003f46070 */
[C---:B------:R-:W-:Y:S02]  /*57a0*/  IMAD.WIDE R154, R5.reuse, 0x4, R154 ;  /* 0x00000004059a7825 */ /* 0x040fe400078e029a */
[----:B------:R-:W-:Y:S01]  /*57b0*/  LDGSTS.E [R29+0xc008], desc[UR16][R148.64], !P0 ;  /* 0x0c008000941d7fae */ /* 0x000fe2000c121850 */
[----:B------:R-:W-:Y:S01]  /*57c0*/  ISETP.GE.U32.AND P0, PT, R176, 0x7fffff77, PT ;  /* 0x7fffff77b000780c */ /* 0x000fe20003f06070 */
[C---:B------:R-:W-:Y:S01]  /*57d0*/  IMAD.WIDE R114, R5.reuse, 0x4, R114 ;  /* 0x0000000405727825 */ /* 0x040fe200078e0272 */
[----:B------:R-:W5:Y:S01]  /*57e0*/  LDC R161, c[0x0][0x230] ;  /* 0x00008c00ffa17b82 */ /* 0x000f620000000800 */
[----:B------:R-:W-:Y:S01]  /*57f0*/  LDGSTS.E [R29+0xc00c], desc[UR16][R150.64], !P6 ;  /* 0x0c00c000961d7fae */ /* 0x000fe2000f121850 */
[----:B------:R-:W-:Y:S01]  /*5800*/  ISETP.GE.U32.AND P6, PT, R178, 0x7fffff76, PT ;  /* 0x7fffff76b200780c */ /* 0x000fe20003fc6070 */
[----:B------:R-:W-:-:S02]  /*5810*/  IMAD.WIDE R112, R5, 0x4, R112 ;  /* 0x0000000405707825 */ /* 0x000fc400078e0270 */
[----:B------:R2:W-:Y:S01]  /*5820*/  LDGSTS.E [R30+0xc000], desc[UR16][R146.64], !P5 ;  /* 0x0c000000921e7fae */ /* 0x0005e2000e921850 */
[----:B------:R-:W-:Y:S01]  /*5830*/  ISETP.GE.U32.AND P5, PT, R180, 0x7fffff75, PT ;  /* 0x7fffff75b400780c */ /* 0x000fe20003fa6070 */
[C---:B------:R-:W-:Y:S01]  /*5840*/  IMAD.WIDE R106, R5.reuse, 0x4, R106 ;  /* 0x00000004056a7825 */ /* 0x040fe200078e026a */
[----:B-1----:R-:W1:Y:S01]  /*5850*/  LDC R142, c[0x0][0x230] ;  /* 0x00008c00ff8e7b82 */ /* 0x002e620000000800 */
[----:B------:R-:W-:Y:S01]  /*5860*/  LDGSTS.E [R30+0xc004], desc[UR16][R158.64], !P1 ;  /* 0x0c0040009e1e7fae */ /* 0x000fe2000c921850 */
[----:B------:R-:W-:Y:S01]  /*5870*/  ISETP.GE.U32.AND P1, PT, R184, 0x7fffff74, PT ;  /* 0x7fffff74b800780c */ /* 0x000fe20003f26070 */
[----:B------:R-:W-:Y:S01]  /*5880*/  IMAD.WIDE R122, R5, 0x4, R122 ;  /* 0x00000004057a7825 */ /* 0x000fe200078e027a */
[----:B----4-:R-:W-:Y:S01]  /*5890*/  CS2R R144, SRZ ;  /* 0x0000000000907805 */ /* 0x010fe2000001ff00 */
[----:B------:R-:W-:Y:S01]  /*58a0*/  LDGSTS.E [R30+0xc008], desc[UR16][R156.64], !P3 ;  /* 0x0c0080009c1e7fae */ /* 0x000fe2000d921850 */
[----:B------:R-:W-:Y:S01]  /*58b0*/  ISETP.GE.U32.AND P3, PT, R31, 0x7fffff73, PT ;  /* 0x7fffff731f00780c */ /* 0x000fe20003f66070 */
[C---:B------:R-:W-:Y:S01]  /*58c0*/  IMAD.WIDE R104, R5.reuse, 0x4, R104 ;  /* 0x0000000405687825 */ /* 0x040fe200078e0268 */
[----:B------:R-:W4:Y:S01]  /*58d0*/  LDC R143, c[0x0][0x230] ;  /* 0x00008c00ff8f7b82 */ /* 0x000f220000000800 */
[----:B------:R5:W-:Y:S01]  /*58e0*/  LDGSTS.E [R30+0xc00c], desc[UR16][R134.64], !P4 ;  /* 0x0c00c000861e7fae */ /* 0x000be2000e121850 */
[----:B--2---:R-:W-:Y:S01]  /*58f0*/  CS2R R146, SRZ ;  /* 0x0000000000927805 */ /* 0x004fe2000001ff00 */
[----:B---3--:R-:W-:Y:S01]  /*5900*/  VIADD R31, R174, 0xffffff90 ;  /* 0xffffff90ae1f7836 */ /* 0x008fe20000000000 */
[----:B------:R-:W-:Y:S01]  /*5910*/  CS2R R148, SRZ ;  /* 0x0000000000947805 */ /* 0x000fe2000001ff00 */
[----:B------:R-:W-:Y:S01]  /*5920*/  LDGSTS.E [R28+0xc000], desc[UR16][R116.64], !P2 ;  /* 0x0c000000741c7fae */ /* 0x000fe2000d121850 */
[----:B------:R-:W-:Y:S01]  /*5930*/  IMAD.WIDE R32, R5, 0x4, R32 ;  /* 0x0000000405207825 */ /* 0x000fe200078e0220 */
[----:B------:R-:W-:-:S02]  /*5940*/  CS2R R150, SRZ ;  /* 0x0000000000967805 */ /* 0x000fc4000001ff00 */
[----:B------:R-:W-:Y:S01]  /*5950*/  ISETP.GE.U32.AND P2, PT, R31, 0x7fffff71, PT ;  /* 0x7fffff711f00780c */ /* 0x000fe20003f46070 */
[----:B------:R-:W-:Y:S01]  /*5960*/  LDGSTS.E [R28+0xc004], desc[UR16][R140.64], !P0 ;  /* 0x0c0040008c1c7fae */ /* 0x000fe2000c121850 */
[----:B------:R-:W2:Y:S01]  /*5970*/  LDC R31, c[0x0][0x230] ;  /* 0x00008c00ff1f7b82 */ /* 0x000ea20000000800 */
[----:B-----5:R-:W-:Y:S02]  /*5980*/  VIADD R29, R161, 0xffffff91 ;  /* 0xffffff91a11d7836 */ /* 0x020fe40000000000 */
[----:B------:R3:W-:Y:S01]  /*5990*/  LDGSTS.E [R28+0xc008], desc[UR16][R130.64], !P6 ;  /* 0x0c008000821c7fae */ /* 0x0007e2000f121850 */
[----:B------:R-:W-:Y:S02]  /*59a0*/  IMAD.WIDE R138, R5, 0x4, R138 ;  /* 0x00000004058a7825 */ /* 0x000fe400078e028a */
[----:B------:R-:W-:Y:S01]  /*59b0*/  ISETP.GE.U32.AND P4, PT, R29, 0x7fffff72, PT ;  /* 0x7fffff721d00780c */ /* 0x000fe20003f86070 */
[----:B------:R5:W-:Y:S01]  /*59c0*/  LDGSTS.E [R28+0xc00c], desc[UR16][R126.64], !P5 ;  /* 0x0c00c0007e1c7fae */ /* 0x000be2000e921850 */
[----:B------:R-:W2:Y:S01]  /*59d0*/  LDC R134, c[0x0][0x230] ;  /* 0x00008c00ff867b82 */ /* 0x000ea20000000800 */
[----:B------:R-:W-:-:S02]  /*59e0*/  VIADD R29, R185, 0xffffff8f ;  /* 0xffffff8fb91d7836 */ /* 0x000fc40000000000 */
[----:B------:R-:W-:Y:S01]  /*59f0*/  LDGSTS.E [R27+0xc000], desc[UR16][R34.64], !P1 ;  /* 0x0c000000221b7fae */ /* 0x000fe2000c921850 */
[----:B------:R-:W-:Y:S02]  /*5a00*/  IMAD.WIDE R124, R5, 0x4, R124 ;  /* 0x00000004057c7825 */ /* 0x000fe400078e027c */
[----:B------:R-:W-:Y:S01]  /*5a10*/  ISETP.GE.U32.AND P0, PT, R29, 0x7fffff70, PT ;  /* 0x7fffff701d00780c */ /* 0x000fe20003f06070 */
[----:B------:R2:W-:Y:S01]  /*5a20*/  LDGSTS.E [R27+0xc004], desc[UR16][R136.64], !P3 ;  /* 0x0c004000881b7fae */ /* 0x0005e2000d921850 */
[----:B------:R-:W2:Y:S01]  /*5a30*/  LDC R135, c[0x0][0x230] ;  /* 0x00008c00ff877b82 */ /* 0x000ea20000000800 */
[----:B-1----:R-:W-:Y:S01]  /*5a40*/  VIADD R29, R142, 0xffffff8e ;  /* 0xffffff8e8e1d7836 */ /* 0x002fe20000000000 */
[----:B---3--:R-:W-:Y:S01]  /*5a50*/  CS2R R130, SRZ ;  /* 0x0000000000827805 */ /* 0x008fe2000001ff00 */
[----:B----4-:R-:W-:Y:S01]  /*5a60*/  VIADD R30, R143, 0xffffff8d ;  /* 0xffffff8d8f1e7836 */ /* 0x010fe20000000000 */
[----:B------:R1:W-:Y:S01]  /*5a70*/  LDGSTS.E [R27+0xc008], desc[UR16][R118.64], !P4 ;  /* 0x0c008000761b7fae */ /* 0x0003e2000e121850 */
[----:B------:R-:W-:Y:S01]  /*5a80*/  IMAD.WIDE R108, R5, 0x4, R108 ;  /* 0x00000004056c7825 */ /* 0x000fe200078e026c */
[----:B------:R-:W-:-:S02]  /*5a90*/  ISETP.GE.U32.AND P6, PT, R29, 0x7fffff6f, PT ;  /* 0x7fffff6f1d00780c */ /* 0x000fc40003fc6070 */
[----:B-----5:R-:W-:Y:S01]  /*5aa0*/  CS2R R126, SRZ ;  /* 0x00000000007e7805 */ /* 0x020fe2000001ff00 */
[----:B------:R-:W3:Y:S01]  /*5ab0*/  LDC R140, c[0x0][0x230] ;  /* 0x00008c00ff8c7b82 */ /* 0x000ee20000000800 */
[----:B------:R-:W-:Y:S01]  /*5ac0*/  ISETP.GE.U32.AND P5, PT, R30, 0x7fffff6e, PT ;  /* 0x7fffff6e1e00780c */ /* 0x000fe20003fa6070 */
[----:B--2---:R-:W-:Y:S01]  /*5ad0*/  VIADD R28, R31, 0xffffff8c ;  /* 0xffffff8c1f1c7836 */ /* 0x004fe20000000000 */
[----:B------:R-:W-:Y:S01]  /*5ae0*/  LDGSTS.E [R27+0xc00c], desc[UR16][R100.64], !P2 ;  /* 0x0c00c000641b7fae */ /* 0x000fe2000d121850 */
[----:B------:R-:W-:Y:S01]  /*5af0*/  IMAD.WIDE R110, R5, 0x4, R110 ;  /* 0x00000004056e7825 */ /* 0x000fe200078e026e */
[----:B------:R-:W-:Y:S02]  /*5b00*/  CS2R R136, SRZ ;  /* 0x0000000000887805 */ /* 0x000fe4000001ff00 */
[----:B------:R-:W-:Y:S01]  /*5b10*/  CS2R R142, SRZ ;  /* 0x00000000008e7805 */ /* 0x000fe2000001ff00 */
[----:B------:R2:W-:Y:S01]  /*5b20*/  LDGSTS.E [R26+0xc000], desc[UR16][R120.64], !P0 ;  /* 0x0c000000781a7fae */ /* 0x0005e2000c121850 */
[----:B------:R-:W4:Y:S01]  /*5b30*/  LDC R116, c[0x0][0x230] ;  /* 0x00008c00ff747b82 */ /* 0x000f220000000800 */
[----:B------:R-:W-:Y:S01]  /*5b40*/  VIADD R29, R134, 0xffffff8b ;  /* 0xffffff8b861d7836 */ /* 0x000fe20000000000 */
[----:B------:R-:W-:Y:S01]  /*5b50*/  ISETP.GE.U32.AND P0, PT, R28, 0x7fffff6d, PT ;  /* 0x7fffff6d1c00780c */ /* 0x000fe20003f06070 */
[----:B------:R5:W-:Y:S01]  /*5b60*/  LDGSTS.E [R26+0xc004], desc[UR16][R128.64], !P6 ;  /* 0x0c004000801a7fae */ /* 0x000be2000f121850 */
[----:B------:R-:W-:Y:S01]  /*5b70*/  ISETP.GE.AND P6, PT, R189, R9, PT ;  /* 0x00000009bd00720c */ /* 0x000fe20003fc6270 */
[----:B------:R-:W-:Y:S01]  /*5b80*/  IMAD.WIDE R152, R5, 0x4, R152 ;  /* 0x0000000405987825 */ /* 0x000fe200078e0298 */
[----:B------:R-:W-:Y:S01]  /*5b90*/  ISETP.GE.U32.AND P1, PT, R29, 0x7fffff6c, PT ;  /* 0x7fffff6c1d00780c */ /* 0x000fe20003f26070 */
[----:B------:R5:W-:Y:S01]  /*5ba0*/  LDGSTS.E [R26+0xc008], desc[UR16][R132.64], !P5 ;  /* 0x0c008000841a7fae */ /* 0x000be2000e921850 */
[----:B------:R-:W4:Y:S01]  /*5bb0*/  LDC R117, c[0x0][0x230] ;  /* 0x00008c00ff757b82 */ /* 0x000f220000000800 */
[----:B------:R-:W-:Y:S01]  /*5bc0*/  VIADD R30, R135, 0xffffff8a ;  /* 0xffffff8a871e7836 */ /* 0x000fe20000000000 */
[----:B-1----:R-:W-:Y:S01]  /*5bd0*/  CS2R R118, SRZ ;  /* 0x0000000000767805 */ /* 0x002fe2000001ff00 */
[----:B------:R-:W-:Y:S01]  /*5be0*/  IMAD.WIDE R102, R5, 0x4, R102 ;  /* 0x0000000405667825 */ /* 0x000fe200078e0266 */
[----:B--2---:R-:W-:-:S02]  /*5bf0*/  CS2R R120, SRZ ;  /* 0x0000000000787805 */ /* 0x004fc4000001ff00 */
[----:B------:R-:W-:Y:S02]  /*5c00*/  CS2R R134, SRZ ;  /* 0x0000000000867805 */ /* 0x000fe4000001ff00 */
[----:B------:R-:W-:Y:S01]  /*5c10*/  ISETP.GE.U32.AND P2, PT, R30, 0x7fffff6b, PT ;  /* 0x7fffff6b1e00780c */ /* 0x000fe20003f46070 */
[----:B------:R-:W-:Y:S01]  /*5c20*/  LDGSTS.E [R26+0xc00c], desc[UR16][R154.64], !P0 ;  /* 0x0c00c0009a1a7fae */ /* 0x000fe2000c121850 */
[----:B------:R-:W1:Y:S01]  /*5c30*/  LDC R31, c[0x0][0x230] ;  /* 0x00008c00ff1f7b82 */ /* 0x000e620000000800 */
[----:B---3--:R-:W-:Y:S01]  /*5c40*/  VIADD R29, R140, 0xffffff87 ;  /* 0xffffff878c1d7836 */ /* 0x008fe20000000000 */
[----:B-----5:R-:W-:Y:S01]  /*5c50*/  CS2R R128, SRZ ;  /* 0x0000000000807805 */ /* 0x020fe2000001ff00 */
[----:B------:R2:W-:Y:S01]  /*5c60*/  LDGSTS.E [R25+0xc000], desc[UR16][R114.64], !P1 ;  /* 0x0c00000072197fae */ /* 0x0005e2000c921850 */
[----:B------:R-:W-:Y:S01]  /*5c70*/  IMAD.WIDE R38, R6, 0x4, R38 ;  /* 0x0000000406267825 */ /* 0x000fe200078e0226 */
[----:B------:R-:W-:Y:S02]  /*5c80*/  CS2R R132, SRZ ;  /* 0x0000000000847805 */ /* 0x000fe4000001ff00 */
[----:B------:R-:W-:-:S02]  /*5c90*/  ISETP.GE.U32.AND P5, PT, R29, 0x7fffff68, PT ;  /* 0x7fffff681d00780c */ /* 0x000fc40003fa6070 */
[----:B------:R-:W-:Y:S01]  /*5ca0*/  CS2R R140, SRZ ;  /* 0x00000000008c7805 */ /* 0x000fe2000001ff00 */
[----:B------:R-:W3:Y:S01]  /*5cb0*/  LDC R30, c[0x0][0x230] ;  /* 0x00008c00ff1e7b82 */ /* 0x000ee20000000800 */
[----:B----4-:R-:W-:Y:S01]  /*5cc0*/  VIADD R27, R116, 0xffffff89 ;  /* 0xffffff89741b7836 */ /* 0x010fe20000000000 */
[----:B------:R4:W-:Y:S01]  /*5cd0*/  LDGSTS.E [R25+0xc004], desc[UR16][R112.64], !P2 ;  /* 0x0c00400070197fae */ /* 0x0009e2000d121850 */
[----:B------:R-:W-:-:S03]  /*5ce0*/  IMAD.WIDE R68, R6, 0x4, R68 ;  /* 0x0000000406447825 */ /* 0x000fc600078e0244 */
[----:B------:R-:W-:Y:S02]  /*5cf0*/  ISETP.GE.U32.AND P3, PT, R27, 0x7fffff6a, PT ;  /* 0x7fffff6a1b00780c */ /* 0x000fe40003f66070 */
[----:B--2---:R-:W-:Y:S01]  /*5d00*/  CS2R R114, SRZ ;  /* 0x0000000000727805 */ /* 0x004fe2000001ff00 */
[----:B------:R-:W2:Y:S01]  /*5d10*/  LDC R34, c[0x0][0x230] ;  /* 0x00008c00ff227b82 */ /* 0x000ea20000000800 */
[----:B------:R-:W-:Y:S01]  /*5d20*/  VIADD R28, R117, 0xffffff88 ;  /* 0xffffff88751c7836 */ /* 0x000fe20000000000 */
[----:B------:R-:W-:Y:S01]  /*5d30*/  CS2R R116, SRZ ;  /* 0x0000000000747805 */ /* 0x000fe2000001ff00 */
[----:B------:R-:W-:-:S03]  /*5d40*/  IMAD.WIDE R66, R6, 0x4, R66 ;  /* 0x0000000406427825 */ /* 0x000fc600078e0242 */
[----:B------:R-:W-:Y:S01]  /*5d50*/  ISETP.GE.U32.AND P4, PT, R28, 0x7fffff69, PT ;  /* 0x7fffff691c00780c */ /* 0x000fe20003f86070 */
[C---:B------:R-:W-:Y:S01]  /*5d60*/  IMAD.WIDE R64, R6.reuse, 0x4, R64 ;  /* 0x0000000406407825 */ /* 0x040fe200078e0240 */
[----:B------:R-:W5:Y:S01]  /*5d70*/  LDC R35, c[0x0][0x230] ;  /* 0x00008c00ff237b82 */ /* 0x000f620000000800 */
[----:B----4-:R-:W-:Y:S02]  /*5d80*/  CS2R R112, SRZ ;  /* 0x0000000000707805 */ /* 0x010fe4000001ff00 */
[----:B-1----:R-:W-:Y:S01]  /*5d90*/  VIADD R9, R31, 0xffffff86 ;  /* 0xffffff861f097836 */ /* 0x002fe20000000000 */
[----:B------:R1:W-:Y:S01]  /*5da0*/  LDGSTS.E [R25+0xc008], desc[UR16][R106.64], !P3 ;  /* 0x0c0080006a197fae */ /* 0x0003e2000d921850 */
[----:B------:R-:W-:-:S03]  /*5db0*/  IMAD.WIDE R62, R6, 0x4, R62 ;  /* 0x00000004063e7825 */ /* 0x000fc600078e023e */
[----:B------:R-:W4:Y:S01]  /*5dc0*/  LDC R100, c[0x0][0x230] ;  /* 0x00008c00ff647b82 */ /* 0x000f220000000800 */
[----:B------:R-:W-:Y:S02]  /*5dd0*/  IMAD.WIDE R60, R6, 0x4, R60 ;  /* 0x00000004063c7825 */ /* 0x000fe400078e023c */
[----:B------:R1:W-:Y:S01]  /*5de0*/  LDGSTS.E [R25+0xc00c], desc[UR16][R122.64], !P4 ;  /* 0x0c00c0007a197fae */ /* 0x0003e2000e121850 */
[----:B------:R-:W-:Y:S01]  /*5df0*/  ISETP.GE.U32.AND P4, PT, R9, 0x7fffff67, PT ;  /* 0x7fffff670900780c */ /* 0x000fe20003f86070 */
[----:B---3--:R-:W-:Y:S01]  /*5e00*/  VIADD R9, R30, 0xffffff85 ;  /* 0xffffff851e097836 */ /* 0x008fe20000000000 */
[----:B------:R-:W-:Y:S01]  /*5e10*/  CS2R R30, SRZ ;  /* 0x00000000001e7805 */ /* 0x000fe2000001ff00 */
[----:B------:R3:W-:Y:S01]  /*5e20*/  LDGSTS.E [R24+0xc000], desc[UR16][R104.64], !P5 ;  /* 0x0c00000068187fae */ /* 0x0007e2000e921850 */
[----:B------:R-:W4:Y:S01]  /*5e30*/  LDC R29, c[0x0][0x230] ;  /* 0x00008c00ff1d7b82 */ /* 0x000f220000000800 */
[----:B--2---:R-:W-:Y:S01]  /*5e40*/  VIADD R26, R34, 0xffffff84 ;  /* 0xffffff84221a7836 */ /* 0x004fe20000000000 */
[----:B------:R-:W-:Y:S01]  /*5e50*/  ISETP.GE.U32.AND P0, PT, R9, 0x7fffff66, PT ;  /* 0x7fffff660900780c */ /* 0x000fe20003f06070 */
[----:B------:R-:W-:Y:S01]  /*5e60*/  IMAD.WIDE R58, R6, 0x4, R58 ;  /* 0x00000004063a7825 */ /* 0x000fe200078e023a */
[----:B------:R-:W-:-:S02]  /*5e70*/  ISETP.GT.AND P5, PT, R187, 0x7f, PT ;  /* 0x0000007fbb00780c */ /* 0x000fc40003fa4270 */
[----:B-1----:R-:W-:Y:S02]  /*5e80*/  CS2R R106, SRZ ;  /* 0x00000000006a7805 */ /* 0x002fe4000001ff00 */
[----:B------:R-:W-:Y:S01]  /*5e90*/  ISETP.GE.U32.AND P1, PT, R26, 0x7fffff65, PT ;  /* 0x7fffff651a00780c */ /* 0x000fe20003f26070 */
[C---:B------:R-:W-:Y:S01]  /*5ea0*/  IMAD.WIDE R56, R6.reuse, 0x4, R56 ;  /* 0x0000000406387825 */ /* 0x040fe200078e0238 */
[----:B------:R-:W1:Y:S01]  /*5eb0*/  LDC R101, c[0x0][0x230] ;  /* 0x00008c00ff657b82 */ /* 0x000e620000000800 */
[----:B------:R-:W-:Y:S01]  /*5ec0*/  SEL R25, RZ, 0x4, P6 ;  /* 0x00000004ff197807 */ /* 0x000fe20003000000 */
[----:B------:R-:W-:Y:S01]  /*5ed0*/  LDGSTS.E [R24+0xc004], desc[UR16][R32.64], !P4 ;  /* 0x0c00400020187fae */ /* 0x000fe2000e121850 */
[----:B-----5:R-:W-:Y:S01]  /*5ee0*/  VIADD R27, R35, 0xffffff83 ;  /* 0xffffff83231b7836 */ /* 0x020fe20000000000 */
[----:B---3--:R-:W-:Y:S02]  /*5ef0*/  CS2R R104, SRZ ;  /* 0x0000000000687805 */ /* 0x008fe4000001ff00 */
[----:B------:R-:W-:Y:S01]  /*5f00*/  SEL R25, R25, RZ, P5 ;  /* 0x000000ff19197207 */ /* 0x000fe20002800000 */
[----:B------:R-:W-:Y:S01]  /*5f10*/  IMAD.WIDE R54, R6, 0x4, R54 ;  /* 0x0000000406367825 */ /* 0x000fe200078e0236 */
[----:B------:R2:W-:Y:S01]  /*5f20*/  LDGSTS.E [R24+0xc008], desc[UR16][R138.64], !P0 ;  /* 0x0c0080008a187fae */ /* 0x0005e2000c121850 */
[----:B------:R-:W-:-:S02]  /*5f30*/  ISETP.GE.U32.AND P3, PT, R27, 0x7fffff64, PT ;  /* 0x7fffff641b00780c */ /* 0x000fc40003f66070 */
[----:B------:R-:W-:Y:S01]  /*5f40*/  CS2R R122, SRZ ;  /* 0x00000000007a7805 */ /* 0x000fe2000001ff00 */
[----:B----4-:R-:W-:Y:S01]  /*5f50*/  VIADD R28, R100, 0xffffff82 ;  /* 0xffffff82641c7836 */ /* 0x010fe20000000000 */
[----:B------:R-:W-:Y:S01]  /*5f60*/  ISETP.NE.U32.AND P5, PT, R25, RZ, PT ;  /* 0x000000ff1900720c */ /* 0x000fe20003fa5070 */
[----:B------:R3:W-:Y:S01]  /*5f70*/  LDGSTS.E [R24+0xc00c], desc[UR16][R124.64], !P1 ;  /* 0x0c00c0007c187fae */ /* 0x0007e2000c921850 */
[----:B------:R-:W-:Y:S01]  /*5f80*/  IMAD.WIDE R52, R6, 0x4, R52 ;  /* 0x0000000406347825 */ /* 0x000fe200078e0234 */
[----:B------:R-:W-:Y:S02]  /*5f90*/  ISETP.GE.AND P0, PT, R187, 0x20, PT ;  /* 0x00000020bb00780c */ /* 0x000fe40003f06270 */
[----:B------:R-:W-:Y:S02]  /*5fa0*/  CS2R R26, SRZ ;  /* 0x00000000001a7805 */ /* 0x000fe4000001ff00 */
[----:B------:R-:W-:Y:S01]  /*5fb0*/  ISETP.GE.U32.AND P2, PT, R28, 0x7fffff63, PT ;  /* 0x7fffff631c00780c */ /* 0x000fe20003f46070 */
[----:B------:R-:W-:Y:S01]  /*5fc0*/  VIADD R9, R29, 0xffffff81 ;  /* 0xffffff811d097836 */ /* 0x000fe20000000000 */
[----:B------:R-:W-:Y:S01]  /*5fd0*/  CS2R R28, SRZ ;  /* 0x00000000001c7805 */ /* 0x000fe2000001ff00 */
[C---:B------:R-:W-:Y:S01]  /*5fe0*/  IMAD.WIDE R50, R6.reuse, 0x4, R50 ;  /* 0x0000000406327825 */ /* 0x040fe200078e0232 */
[----:B--2---:R-:W-:Y:S01]  /*5ff0*/  CS2R R138, SRZ ;  /* 0x00000000008a7805 */ /* 0x004fe2000001ff00 */
[----:B------:R2:W-:Y:S01]  /*6000*/  LDGSTS.E [R23+0xc000], desc[UR16][R108.64], !P3 ;  /* 0x0c0000006c177fae */ /* 0x0005e2000d921850 */
[----:B------:R-:W-:Y:S01]  /*6010*/  ISETP.GE.U32.AND P6, PT, R9, 0x7fffff62, PT ;  /* 0x7fffff620900780c */ /* 0x000fe20003fc6070 */
[----:B------:R-:W-:Y:S01]  /*6020*/  IMAD.WIDE R48, R6, 0x4, R48 ;  /* 0x0000000406307825 */ /* 0x000fe200078e0230 */
[----:B---3--:R-:W-:-:S02]  /*6030*/  CS2R R124, SRZ ;  /* 0x00000000007c7805 */ /* 0x008fc4000001ff00 */
[----:B------:R-:W-:Y:S02]  /*6040*/  CS2R R24, SRZ ;  /* 0x0000000000187805 */ /* 0x000fe4000001ff00 */
[----:B------:R-:W-:Y:S01]  /*6050*/  CS2R R32, SRZ ;  /* 0x0000000000207805 */ /* 0x000fe2000001ff00 */
[----:B-1----:R-:W-:Y:S01]  /*6060*/  VIADD R156, R101, 0xffffff80 ;  /* 0xffffff80659c7836 */ /* 0x002fe20000000000 */
[----:B------:R-:W-:Y:S01]  /*6070*/  CS2R R100, SRZ ;  /* 0x0000000000647805 */ /* 0x000fe2000001ff00 */
[----:B------:R1:W-:Y:S01]  /*6080*/  LDGSTS.E [R23+0xc004], desc[UR16][R110.64], !P2 ;  /* 0x0c0040006e177fae */ /* 0x0003e2000d121850 */
[----:B------:R-:W-:Y:S01]  /*6090*/  IMAD.WIDE R46, R6, 0x4, R46 ;  /* 0x00000004062e7825 */ /* 0x000fe200078e022e */
[----:B------:R-:W-:Y:S02]  /*60a0*/  CS2R R34, SRZ ;  /* 0x0000000000227805 */ /* 0x000fe4000001ff00 */
[----:B------:R-:W-:Y:S02]  /*60b0*/  ISETP.GE.U32.AND P4, PT, R156, 0x7fffff61, PT ;  /* 0x7fffff619c00780c */ /* 0x000fe40003f86070 */
[----:B--2---:R-:W-:Y:S01]  /*60c0*/  CS2R R108, SRZ ;  /* 0x00000000006c7805 */ /* 0x004fe2000001ff00 */
[C---:B------:R-:W-:Y:S01]  /*60d0*/  IMAD.WIDE R44, R6.reuse, 0x4, R44 ;  /* 0x00000004062c7825 */ /* 0x040fe200078e022c */
[----:B------:R-:W-:Y:S03]  /*60e0*/  LDGSTS.E [R23+0xc008], desc[UR16][R152.64], !P6 ;  /* 0x0c00800098177fae */ /* 0x000fe6000f121850 */
[----:B------:R-:W-:Y:S01]  /*60f0*/  IMAD.WIDE R42, R6, 0x4, R42 ;  /* 0x00000004062a7825 */ /* 0x000fe200078e022a */
[----:B-1----:R-:W-:-:S03]  /*6100*/  CS2R R110, SRZ ;  /* 0x00000000006e7805 */ /* 0x002fc6000001ff00 */
[C---:B------:R-:W-:Y:S02]  /*6110*/  IMAD.WIDE R40, R6.reuse, 0x4, R40 ;  /* 0x0000000406287825 */ /* 0x040fe400078e0228 */
[----:B------:R1:W-:Y:S02]  /*6120*/  LDGSTS.E [R23+0xc00c], desc[UR16][R102.64], !P4 ;  /* 0x0c00c00066177fae */ /* 0x0003e4000e121850 */
[C---:B------:R-:W-:Y:S02]  /*6130*/  IMAD.WIDE R98, R6.reuse, 0x4, R98 ;  /* 0x0000000406627825 */ /* 0x040fe400078e0262 */
[----:B------:R-:W0:Y:S02]  /*6140*/  LDGDEPBAR ;  /* 0x00000000000079af */ /* 0x000e240000000000 */
[C---:B------:R-:W-:Y:S02]  /*6150*/  IMAD.WIDE R96, R6.reuse, 0x4, R96 ;  /* 0x0000000406607825 */ /* 0x040fe400078e0260 */
[----:B------:R2:W-:Y:S02]  /*6160*/  LDGSTS.E [R22+0x20000], desc[UR16][R38.64], P5 ;  /* 0x2000000026167fae */ /* 0x0005e4000a921850 */
[----:B------:R-:W-:-:S02]  /*6170*/  IMAD.WIDE R36, R6, 0x4, R36 ;  /* 0x0000000406247825 */ /* 0x000fc400078e0224 */
[----:B------:R3:W-:Y:S02]  /*6180*/  LDGSTS.E [R22+0x20400], desc[UR16][R68.64], P5 ;  /* 0x2040000044167fae */ /* 0x0007e4000a921850 */
[C---:B------:R-:W-:Y:S01]  /*6190*/  IMAD.WIDE R94, R6.reuse, 0x4, R94 ;  /* 0x00000004065e7825 */ /* 0x040fe200078e025e */
[----:B-1----:R-:W-:Y:S01]  /*61a0*/  CS2R R102, SRZ ;  /* 0x0000000000667805 */ /* 0x002fe2000001ff00 */
[----:B------:R1:W-:Y:S02]  /*61b0*/  LDGSTS.E [R22+0x20800], desc[UR16][R66.64], P5 ;  /* 0x2080000042167fae */ /* 0x0003e4000a921850 */
[C---:B------:R-:W-:Y:S02]  /*61c0*/  IMAD.WIDE R92, R6.reuse, 0x4, R92 ;  /* 0x00000004065c7825 */ /* 0x040fe400078e025c */
[----:B------:R4:W-:Y:S02]  /*61d0*/  LDGSTS.E [R22+0x20c00], desc[UR16][R64.64], P5 ;  /* 0x20c0000040167fae */ /* 0x0009e4000a921850 */
[C---:B------:R-:W-:Y:S01]  /*61e0*/  IMAD.WIDE R90, R6.reuse, 0x4, R90 ;  /* 0x00000004065a7825 */ /* 0x040fe200078e025a */
[----:B--2---:R-:W-:Y:S01]  /*61f0*/  CS2R R38, SRZ ;  /* 0x0000000000267805 */ /* 0x004fe2000001ff00 */
[----:B------:R2:W-:Y:S02]  /*6200*/  LDGSTS.E [R22+0x21000], desc[UR16][R62.64], P5 ;  /* 0x210000003e167fae */ /* 0x0005e4000a921850 */
[C---:B------:R-:W-:Y:S01]  /*6210*/  IMAD.WIDE R88, R6.reuse, 0x4, R88 ;  /* 0x0000000406587825 */ /* 0x040fe200078e0258 */
[----:B---3--:R-:W-:Y:S01]  /*6220*/  CS2R R68, SRZ ;  /* 0x0000000000447805 */ /* 0x008fe2000001ff00 */
[----:B------:R3:W-:Y:S02]  /*6230*/  LDGSTS.E [R22+0x21400], desc[UR16][R60.64], P5 ;  /* 0x214000003c167fae */ /* 0x0007e4000a921850 */
[C---:B------:R-:W-:Y:S01]  /*6240*/  IMAD.WIDE R86, R6.reuse, 0x4, R86 ;  /* 0x0000000406567825 */ /* 0x040fe200078e0256 */
[----:B-1----:R-:W-:Y:S01]  /*6250*/  CS2R R66, SRZ ;  /* 0x0000000000427805 */ /* 0x002fe2000001ff00 */
[----:B------:R1:W-:Y:S02]  /*6260*/  LDGSTS.E [R22+0x21800], desc[UR16][R58.64], P5 ;  /* 0x218000003a167fae */ /* 0x0003e4000a921850 */
[C---:B------:R-:W-:Y:S01]  /*6270*/  IMAD.WIDE R84, R6.reuse, 0x4, R84 ;  /* 0x0000000406547825 */ /* 0x040fe200078e0254 */
[----:B----4-:R-:W-:Y:S01]  /*6280*/  CS2R R64, SRZ ;  /* 0x0000000000407805 */ /* 0x010fe2000001ff00 */
        /* <DEDUP_REMOVED lines=19> */
[----:B------:R-:W-:Y:S01]  /*63c0*/  IMAD.WIDE R70, R6, 0x4, R70 ;  /* 0x0000000406467825 */ /* 0x000fe200078e0246 */
[----:B-1----:R-:W-:Y:S01]  /*63d0*/  CS2R R50, SRZ ;  /* 0x0000000000327805 */ /* 0x002fe2000001ff00 */
[----:B------:R1:W-:Y:S01]  /*63e0*/  LDGSTS.E [R22+0x23800], desc[UR16][R42.64], P5 ;  /* 0x238000002a167fae */ /* 0x0003e2000a921850 */
[----:B----4-:R-:W-:-:S03]  /*63f0*/  CS2R R48, SRZ ;  /* 0x0000000000307805 */ /* 0x010fc6000001ff00 */
[----:B------:R4:W-:Y:S01]  /*6400*/  LDGSTS.E [R22+0x23c00], desc[UR16][R40.64], P5 ;  /* 0x23c0000028167fae */ /* 0x0009e2000a921850 */
[----:B--2---:R-:W-:-:S03]  /*6410*/  CS2R R46, SRZ ;  /* 0x00000000002e7805 */ /* 0x004fc6000001ff00 */
[----:B------:R2:W-:Y:S01]  /*6420*/  LDGSTS.E [R21+0x20200], desc[UR16][R98.64], P5 ;  /* 0x2020000062157fae */ /* 0x0005e2000a921850 */
[----:B---3--:R-:W-:-:S03]  /*6430*/  CS2R R44, SRZ ;  /* 0x00000000002c7805 */ /* 0x008fc6000001ff00 */
[----:B------:R3:W-:Y:S01]  /*6440*/  LDGSTS.E [R21+0x20600], desc[UR16][R96.64], P5 ;  /* 0x2060000060157fae */ /* 0x0007e2000a921850 */
[----:B-1----:R-:W-:-:S03]  /*6450*/  CS2R R42, SRZ ;  /* 0x00000000002a7805 */ /* 0x002fc6000001ff00 */
        /* <DEDUP_REMOVED lines=28> */
[----:B------:R-:W0:Y:S01]  /*6620*/  LDGDEPBAR ;  /* 0x00000000000079af */ /* 0x000e220000000000 */
[----:B---3--:R-:W-:Y:S02]  /*6630*/  CS2R R74, SRZ ;  /* 0x00000000004a7805 */ /* 0x008fe4000001ff00 */
[----:B-1----:R-:W-:Y:S02]  /*6640*/  CS2R R72, SRZ ;  /* 0x0000000000487805 */ /* 0x002fe4000001ff00 */
[----:B----4-:R-:W-:Y:S01]  /*6650*/  CS2R R70, SRZ ;  /* 0x0000000000467805 */ /* 0x010fe2000001ff00 */
[----:B------:R-:W-:Y:S06]  /*6660*/  @!P0 BRA `(.L_x_0) ;  /* 0x0000003000488947 */ /* 0x000fec0003800000 */
[----:B------:R-:W-:Y:S02]  /*6670*/  SHF.R.S32.HI R22, RZ, 0x1f, R207 ;  /* 0x0000001fff167819 */ /* 0x000fe400000114cf */
[C---:B------:R-:W-:Y:S02]  /*6680*/  IADD3 R73, P0, R207.reuse, R14, RZ ;  /* 0x0000000ecf497210 */ /* 0x040fe40007f1e0ff */
[C---:B------:R-:W-:Y:S02]  /*6690*/  IADD3 R83, P2, R207.reuse, R19, RZ ;  /* 0x00000013cf537210 */ /* 0x040fe40007f5e0ff */
[-C--:B------:R-:W-:Y:S02]  /*66a0*/  LEA.HI.X.SX32 R74, R14, R22.reuse, 0x1, P0 ;  /* 0x000000160e4a7211 */ /* 0x080fe400000f0eff */
[----:B------:R-:W-:Y:S02]  /*66b0*/  IADD3 R244, P0, R207, R245, RZ ;  /* 0x000000f5cff47210 */ /* 0x000fe40007f1e0ff */
[----:B------:R-:W-:-:S02]  /*66c0*/  LEA.HI.X.SX32 R84, R19, R22, 0x1, P2 ;  /* 0x0000001613547211 */ /* 0x000fc400010f0eff */
[----:B------:R-:W-:Y:S02]  /*66d0*/  LEA.HI.X.SX32 R245, R245, R22, 0x1, P0 ;  /* 0x00000016f5f57211 */ /* 0x000fe400000f0eff */
[C---:B------:R-:W-:Y:S02]  /*66e0*/  IADD3 R230, P0, R207.reuse, R231, RZ ;  /* 0x000000e7cfe67210 */ /* 0x040fe40007f1e0ff */
[----:B------:R-:W-:Y:S02]  /*66f0*/  IADD3 R69, P2, R207, R12, RZ ;  /* 0x0000000ccf457210 */ /* 0x000fe40007f5e0ff */
[----:B------:R-:W-:Y:S02]  /*6700*/  LEA.HI.X.SX32 R231, R231, R22, 0x1, P0 ;  /* 0x00000016e7e77211 */ /* 0x000fe400000f0eff */
[----:B------:R-:W-:Y:S02]  /*6710*/  IADD3 R215, P0, R207, R216, RZ ;  /* 0x000000d8cfd77210 */ /* 0x000fe40007f1e0ff */
[----:B------:R-:W-:-:S02]  /*6720*/  LEA.HI.X.SX32 R70, R12, R22, 0x1, P2 ;  /* 0x000000160c467211 */ /* 0x000fc400010f0eff */
[----:B------:R-:W-:Y:S02]  /*6730*/  LEA.HI.X.SX32 R216, R216, R22, 0x1, P0 ;  /* 0x00000016d8d87211 */ /* 0x000fe400000f0eff */
[----:B------:R-:W-:Y:S02]  /*6740*/  LEA R12, P0, R6, R10, 0x4 ;  /* 0x0000000a060c7211 */ /* 0x000fe400078020ff */
[----:B------:R-:W2:Y:S01]  /*6750*/  LDL.LU R10, [R1+0x4] ;  /* 0x00000400010a7983 */ /* 0x000ea20000300800 */
[C---:B------:R-:W-:Y:S02]  /*6760*/  IADD3 R85, P1, R207.reuse, R20, RZ ;  /* 0x00000014cf557210 */ /* 0x040fe40007f3e0ff */
[C---:B------:R-:W-:Y:S02]  /*6770*/  IADD3 R81, P3, R207.reuse, R18, RZ ;  /* 0x00000012cf517210 */ /* 0x040fe40007f7e0ff */
[C---:B------:R-:W-:Y:S02]  /*6780*/  IADD3 R77, P5, R207.reuse, R16, RZ ;  /* 0x00000010cf4d7210 */ /* 0x040fe40007fbe0ff */
[----:B------:R-:W-:-:S02]  /*6790*/  IADD3 R79, P4, R207, R17, RZ ;  /* 0x00000011cf4f7210 */ /* 0x000fc40007f9e0ff */
[-C--:B------:R-:W-:Y:S02]  /*67a0*/  LEA.HI.X.SX32 R86, R20, R22.reuse, 0x1, P1 ;  /* 0x0000001614567211 */ /* 0x080fe400008f0eff */
[-C--:B------:R-:W-:Y:S02]  /*67b0*/  LEA.HI.X.SX32 R82, R18, R22.reuse, 0x1, P3 ;  /* 0x0000001612527211 */ /* 0x080fe400018f0eff */
[----:B------:R-:W-:Y:S02]  /*67c0*/  LEA.HI.X.SX32 R78, R16, R22, 0x1, P5 ;  /* 0x00000016104e7211 */ /* 0x000fe400028f0eff */
[C---:B------:R-:W-:Y:S02]  /*67d0*/  IADD3 R75, P6, R207.reuse, R15, RZ ;  /* 0x0000000fcf4b7210 */ /* 0x040fe40007fde0ff */
[C---:B------:R-:W-:Y:S02]  /*67e0*/  IADD3 R71, P1, R207.reuse, R13, RZ ;  /* 0x0000000dcf477210 */ /* 0x040fe40007f3e0ff */
[----:B------:R-:W-:-:S02]  /*67f0*/  IADD3 R252, P3, R207, R7, RZ ;  /* 0x00000007cffc7210 */ /* 0x000fc40007f7e0ff */
[-C--:B------:R-:W-:Y:S02]  /*6800*/  LEA.HI.X.SX32 R80, R17, R22.reuse, 0x1, P4 ;  /* 0x0000001611507211 */ /* 0x080fe400020f0eff */
[C---:B------:R-:W-:Y:S02]  /*6810*/  IADD3 R248, P5, R207.reuse, R249, RZ ;  /* 0x000000f9cff87210 */ /* 0x040fe40007fbe0ff */
[----:B------:R-:W-:Y:S02]  /*6820*/  IADD3 R250, P4, R207, R251, RZ ;  /* 0x000000fbcffa7210 */ /* 0x000fe40007f9e0ff */
[-C--:B------:R-:W-:Y:S02]  /*6830*/  LEA.HI.X.SX32 R76, R15, R22.reuse, 0x1, P6 ;  /* 0x000000160f4c7211 */ /* 0x080fe400030f0eff */
[-C--:B------:R-:W-:Y:S02]  /*6840*/  LEA.HI.X.SX32 R72, R13, R22.reuse, 0x1, P1 ;  /* 0x000000160d487211 */ /* 0x080fe400008f0eff */
[----:B------:R-:W-:-:S02]  /*6850*/  LEA.HI.X.SX32 R68, R7, R22, 0x1, P3 ;  /* 0x0000001607447211 */ /* 0x000fc400018f0eff */
[-C--:B------:R-:W-:Y:S02]  /*6860*/  LEA.HI.X.SX32 R249, R249, R22.reuse, 0x1, P5 ;  /* 0x00000016f9f97211 */ /* 0x080fe400028f0eff */
[C---:B------:R-:W-:Y:S02]  /*6870*/  IADD3 R246, P6, R207.reuse, R247, RZ ;  /* 0x000000f7cff67210 */ /* 0x040fe40007fde0ff */
[C---:B------:R-:W-:Y:S02]  /*6880*/  IADD3 R242, P1, R207.reuse, R243, RZ ;  /* 0x000000f3cff27210 */ /* 0x040fe40007f3e0ff */
[C---:B------:R-:W-:Y:S02]  /*6890*/  IADD3 R240, P2, R207.reuse, R241, RZ ;  /* 0x000000f1cff07210 */ /* 0x040fe40007f5e0ff */
[----:B------:R-:W-:Y:S02]  /*68a0*/  IADD3 R238, P3, R207, R239, RZ ;  /* 0x000000efcfee7210 */ /* 0x000fe40007f7e0ff */
[----:B------:R-:W-:-:S02]  /*68b0*/  LEA.HI.X.SX32 R251, R251, R22, 0x1, P4 ;  /* 0x00000016fbfb7211 */ /* 0x000fc400020f0eff */
[C---:B------:R-:W-:Y:S02]  /*68c0*/  IADD3 R234, P5, R207.reuse, R235, RZ ;  /* 0x000000ebcfea7210 */ /* 0x040fe40007fbe0ff */
[----:B------:R-:W-:Y:S02]  /*68d0*/  IADD3 R236, P4, R207, R237, RZ ;  /* 0x000000edcfec7210 */ /* 0x000fe40007f9e0ff */
[-C--:B------:R-:W-:Y:S02]  /*68e0*/  LEA.HI.X.SX32 R247, R247, R22.reuse, 0x1, P6 ;  /* 0x00000016f7f77211 */ /* 0x080fe400030f0eff */
        /* <DEDUP_REMOVED lines=15> */
[----:B------:R-:W-:Y:S02]  /*69e0*/  LEA.HI.X.SX32 R220, R220, R22, 0x1, P5 ;  /* 0x00000016dcdc7211 */ /* 0x000fe400028f0eff */
[C---:B------:R-:W-:Y:S02]  /*69f0*/  IADD3 R217, P6, R207.reuse, R218, RZ ;  /* 0x000000dacfd97210 */ /* 0x040fe40007fde0ff */
[C---:B------:R-:W-:Y:S02]  /*6a00*/  IADD3 R213, P1, R207.reuse, R214, RZ ;  /* 0x000000d6cfd57210 */ /* 0x040fe40007f3e0ff */
[C---:B------:R-:W-:Y:S02]  /*6a10*/  IADD3 R211, P2, R207.reuse, R212, RZ ;  /* 0x000000d4cfd37210 */ /* 0x040fe40007f5e0ff */
[----:B------:R-:W-:Y:S02]  /*6a20*/  IADD3 R209, P3, R207, R210, RZ ;  /* 0x000000d2cfd17210 */ /* 0x000fe40007f7e0ff */
[----:B------:R-:W-:-:S02]  /*6a30*/  LEA.HI.X.SX32 R223, R223, R22, 0x1, P4 ;  /* 0x00000016dfdf7211 */ /* 0x000fc400020f0eff */
[----:B------:R-:W-:Y:S02]  /*6a40*/  SHF.R.S32.HI R9, RZ, 0x1f, R179 ;  /* 0x0000001fff097819 */ /* 0x000fe400000114b3 */
[----:B------:R-:W-:Y:S02]  /*6a50*/  IADD3 R186, P5, R179, R8, RZ ;  /* 0x00000008b3ba7210 */ /* 0x000fe40007fbe0ff */
[----:B------:R-:W-:Y:S02]  /*6a60*/  IADD3 R207, P4, R207, R208, RZ ;  /* 0x000000d0cfcf7210 */ /* 0x000fe40007f9e0ff */
[-C--:B------:R-:W-:Y:S02]  /*6a70*/  LEA.HI.X.SX32 R214, R214, R22.reuse, 0x1, P1 ;  /* 0x00000016d6d67211 */ /* 0x080fe400008f0eff */
[----:B------:R-:W-:Y:S02]  /*6a80*/  LEA.HI.X.SX32 R210, R210, R22, 0x1, P3 ;  /* 0x00000016d2d27211 */ /* 0x000fe400018f0eff */
[----:B------:R-:W-:-:S02]  /*6a90*/  LEA.HI.X.SX32 R185, R8, R9, 0x1, P5 ;  /* 0x0000000908b97211 */ /* 0x000fc400028f0eff */
[----:B------:R-:W-:Y:S02]  /*6aa0*/  LEA.HI.X.SX32 R208, R208, R22, 0x1, P4 ;  /* 0x00000016d0d07211 */ /* 0x000fe400020f0eff */
[C---:B------:R-:W-:Y:S02]  /*6ab0*/  IADD3 R205, P1, R179.reuse, R206, RZ ;  /* 0x000000ceb3cd7210 */ /* 0x040fe40007f3e0ff */
[C---:B------:R-:W-:Y:S02]  /*6ac0*/  IADD3 R201, P5, R179.reuse, R202, RZ ;  /* 0x000000cab3c97210 */ /* 0x040fe40007fbe0ff */
[C---:B------:R-:W-:Y:S02]  /*6ad0*/  IADD3 R197, P3, R179.reuse, R198, RZ ;  /* 0x000000c6b3c57210 */ /* 0x040fe40007f7e0ff */
[----:B------:R-:W-:Y:S02]  /*6ae0*/  IADD3 R199, P4, R179, R200, RZ ;  /* 0x000000c8b3c77210 */ /* 0x000fe40007f9e0ff */
[----:B------:R-:W-:-:S02]  /*6af0*/  LEA.HI.X.SX32 R212, R212, R22, 0x1, P2 ;  /* 0x00000016d4d47211 */ /* 0x000fc400010f0eff */
[-C--:B------:R-:W-:Y:S02]  /*6b00*/  LEA.HI.X.SX32 R206, R206, R9.reuse, 0x1, P1 ;  /* 0x00000009cece7211 */ /* 0x080fe400008f0eff */
[C---:B------:R-:W-:Y:S02]  /*6b10*/  IADD3 R195, P2, R179.reuse, R196, RZ ;  /* 0x000000c4b3c37210 */ /* 0x040fe40007f5e0ff */
[-C--:B------:R-:W-:Y:S02]  /*6b20*/  LEA.HI.X.SX32 R202, R202, R9.reuse, 0x1, P5 ;  /* 0x00000009caca7211 */ /* 0x080fe400028f0eff */
[----:B------:R-:W-:Y:S02]  /*6b30*/  LEA.HI.X.SX32 R198, R198, R9, 0x1, P3 ;  /* 0x00000009c6c67211 */ /* 0x000fe400018f0eff */
[C---:B------:R-:W-:Y:S02]  /*6b40*/  IADD3 R193, P1, R179.reuse, R194, RZ ;  /* 0x000000c2b3c17210 */ /* 0x040fe40007f3e0ff */
[----:B------:R-:W-:-:S02]  /*6b50*/  IADD3 R189, P5, R179, R192, RZ ;  /* 0x000000c0b3bd7210 */ /* 0x000fc40007fbe0ff */
[-C--:B------:R-:W-:Y:S02]  /*6b60*/  LEA.HI.X.SX32 R200, R200, R9.reuse, 0x1, P4 ;  /* 0x00000009c8c87211 */ /* 0x080fe400020f0eff */
[C---:B------:R-:W-:Y:S02]  /*6b70*/  IADD3 R16, P3, R179.reuse, R164, RZ ;  /* 0x000000a4b3107210 */ /* 0x040fe40007f7e0ff */
[C---:B------:R-:W-:Y:S02]  /*6b80*/  IADD3 R14, P4, R179.reuse, R162, RZ ;  /* 0x000000a2b30e7210 */ /* 0x040fe40007f9e0ff */
[----:B------:R-:W-:Y:S02]  /*6b90*/  LEA.HI.X.SX32 R196, R196, R9, 0x1, P2 ;  /* 0x00000009c4c47211 */ /* 0x000fe400010f0eff */
[----:B------:R-:W-:Y:S02]  /*6ba0*/  LEA.HI.X.SX32 R218, R218, R22, 0x1, P6 ;  /* 0x00000016dada7211 */ /* 0x000fe400030f0eff */
[----:B------:R-:W-:-:S02]  /*6bb0*/  IADD3 R18, P2, R179, R165, RZ ;  /* 0x000000a5b3127210 */ /* 0x000fc40007f5e0ff */
[-C--:B------:R-:W-:Y:S02]  /*6bc0*/  LEA.HI.X.SX32 R194, R194, R9.reuse, 0x1, P1 ;  /* 0x00000009c2c27211 */ /* 0x080fe400008f0eff */
[-C--:B------:R-:W-:Y:S02]  /*6bd0*/  LEA.HI.X.SX32 R192, R192, R9.reuse, 0x1, P5 ;  /* 0x00000009c0c07211 */ /* 0x080fe400028f0eff */
[-C--:B------:R-:W-:Y:S02]  /*6be0*/  LEA.HI.X.SX32 R15, R164, R9.reuse, 0x1, P3 ;  /* 0x00000009a40f7211 */ /* 0x080fe400018f0eff */
[C---:B------:R-:W-:Y:S02]  /*6bf0*/  IADD3 R20, P1, R179.reuse, R160, RZ ;  /* 0x000000a0b3147210 */ /* 0x040fe40007f3e0ff */
[----:B------:R-:W-:Y:S02]  /*6c00*/  IADD3 R22, P5, R179, R166, RZ ;  /* 0x000000a6b3167210 */ /* 0x000fe40007fbe0ff */
[----:B------:R-:W-:-:S02]  /*6c10*/  LEA.HI.X.SX32 R13, R162, R9, 0x1, P4 ;  /* 0x00000009a20d7211 */ /* 0x000fc400020f0eff */
[C---:B------:R-:W-:Y:S02]  /*6c20*/  IADD3 R154, P3, R179.reuse, R168, RZ ;  /* 0x000000a8b39a7210 */ /* 0x040fe40007f7e0ff */
[----:B------:R-:W-:Y:S02]  /*6c30*/  IADD3 R152, P4, R179, R167, RZ ;  /* 0x000000a7b3987210 */ /* 0x000fe40007f9e0ff */
[----:B------:R-:W-:Y:S02]  /*6c40*/  LEA.HI.X.SX32 R17, R165, R9, 0x1, P2 ;  /* 0x00000009a5117211 */ /* 0x000fe400010f0eff */
[----:B------:R-:W-:Y:S02]  /*6c50*/  IADD3 R156, P2, R179, R169, RZ ;  /* 0x000000a9b39c7210 */ /* 0x000fe40007f5e0ff */
[-C--:B------:R-:W-:Y:S02]  /*6c60*/  LEA.HI.X.SX32 R19, R160, R9.reuse, 0x1, P1 ;  /* 0x00000009a0137211 */ /* 0x080fe400008f0eff */
[----:B------:R-:W-:-:S02]  /*6c70*/  LEA.HI.X.SX32 R21, R166, R9, 0x1, P5 ;  /* 0x00000009a6157211 */ /* 0x000fc400028f0eff */
[----:B------:R-:W-:Y:S02]  /*6c80*/  LEA.HI.X.SX32 R153, R168, R9, 0x1, P3 ;  /* 0x00000009a8997211 */ /* 0x000fe400018f0eff */
[C---:B------:R-:W-:Y:S02]  /*6c90*/  IADD3 R158, P1, R179.reuse, R170, RZ ;  /* 0x000000aab39e7210 */ /* 0x040fe40007f3e0ff */
[----:B------:R-:W-:Y:S02]  /*6ca0*/  IADD3 R160, P5, R179, R171, RZ ;  /* 0x000000abb3a07210 */ /* 0x000fe40007fbe0ff */
[----:B------:R-:W-:Y:S02]  /*6cb0*/  LEA.HI.X.SX32 R23, R167, R9, 0x1, P4 ;  /* 0x00000009a7177211 */ /* 0x000fe400020f0eff */
[C---:B------:R-:W-:Y:S02]  /*6cc0*/  IADD3 R164, P3, R179.reuse, R163, RZ ;  /* 0x000000a3b3a47210 */ /* 0x040fe40007f7e0ff */
[----:B------:R-:W-:-:S02]  /*6cd0*/  IADD3 R162, P4, R179, R172, RZ ;  /* 0x000000acb3a27210 */ /* 0x000fc40007f9e0ff */
[----:B------:R-:W-:Y:S02]  /*6ce0*/  LEA.HI.X.SX32 R155, R169, R9, 0x1, P2 ;  /* 0x00000009a99b7211 */ /* 0x000fe400010f0eff */
[----:B------:R-:W-:Y:S02]  /*6cf0*/  IADD3 R166, P2, R179, R173, RZ ;  /* 0x000000adb3a67210 */ /* 0x000fe40007f5e0ff */
[-C--:B------:R-:W-:Y:S02]  /*6d00*/  LEA.HI.X.SX32 R157, R170, R9.reuse, 0x1, P1 ;  /* 0x00000009aa9d7211 */ /* 0x080fe400008f0eff */
[-C--:B------:R-:W-:Y:S02]  /*6d10*/  LEA.HI.X.SX32 R159, R171, R9.reuse, 0x1, P5 ;  /* 0x00000009ab9f7211 */ /* 0x080fe400028f0eff */
[----:B------:R-:W-:Y:S02]  /*6d20*/  LEA.HI.X.SX32 R163, R163, R9, 0x1, P3 ;  /* 0x00000009a3a37211 */ /* 0x000fe400018f0eff */
[----:B------:R-:W-:-:S02]  /*6d30*/  IADD3 R170, P5, R179, R177, RZ ;  /* 0x000000b1b3aa7210 */ /* 0x000fc40007fbe0ff */
[----:B------:R-:W-:Y:S02]  /*6d40*/  LEA.HI.X.SX32 R161, R172, R9, 0x1, P4 ;  /* 0x00000009aca17211 */ /* 0x000fe400020f0eff */
[C---:B------:R-:W-:Y:S02]  /*6d50*/  IADD3 R174, P3, R179.reuse, R183, RZ ;  /* 0x000000b7b3ae7210 */ /* 0x040fe40007f7e0ff */
[C---:B------:R-:W-:Y:S02]  /*6d60*/  IADD3 R172, P4, R179.reuse, R182, RZ ;  /* 0x000000b6b3ac7210 */ /* 0x040fe40007f9e0ff */
[----:B------:R-:W-:Y:S02]  /*6d70*/  IADD3 R168, P1, R179, R175, RZ ;  /* 0x000000afb3a87210 */ /* 0x000fe40007f3e0ff */
[-C--:B------:R-:W-:Y:S02]  /*6d80*/  LEA.HI.X.SX32 R165, R173, R9.reuse, 0x1, P2 ;  /* 0x00000009ada57211 */ /* 0x080fe400010f0eff */
[----:B------:R-:W-:-:S02]  /*6d90*/  LEA.HI.X.SX32 R169, R177, R9, 0x1, P5 ;  /* 0x00000009b1a97211 */ /* 0x000fc400028f0eff */
[----:B------:R-:W-:Y:S01]  /*6da0*/  LEA.HI.X.SX32 R173, R183, R9, 0x1, P3 ;  /* 0x00000009b7ad7211 */ /* 0x000fe200018f0eff */
[----:B------:R-:W-:Y:S01]  /*6db0*/  IMAD.MOV.U32 R183, RZ, RZ, R190 ;  /* 0x000000ffffb77224 */ /* 0x000fe200078e00be */
[----:B------:R-:W-:Y:S02]  /*6dc0*/  IADD3 R180, P5, R179, R181, RZ ;  /* 0x000000b5b3b47210 */ /* 0x000fe40007fbe0ff */
[-C--:B------:R-:W-:Y:S02]  /*6dd0*/  LEA.HI.X.SX32 R171, R182, R9.reuse, 0x1, P4 ;  /* 0x00000009b6ab7211 */ /* 0x080fe400020f0eff */
[----:B------:R-:W-:Y:S02]  /*6de0*/  LEA.HI.X.SX32 R167, R175, R9, 0x1, P1 ;  /* 0x00000009afa77211 */ /* 0x000fe400008f0eff */
[C---:B------:R-:W-:Y:S02]  /*6df0*/  IADD3 R182, P4, R179.reuse, R190, RZ ;  /* 0x000000beb3b67210 */ /* 0x040fe40007f9e0ff */
[----:B------:R-:W-:-:S02]  /*6e00*/  IADD3 R203, P6, R179, R204, RZ ;  /* 0x000000ccb3cb7210 */ /* 0x000fc40007fde0ff */
[C---:B------:R-:W-:Y:S02]  /*6e10*/  IADD3 R176, P2, R179.reuse, R188, RZ ;  /* 0x000000bcb3b07210 */ /* 0x040fe40007f5e0ff */
[----:B------:R-:W-:Y:S02]  /*6e20*/  IADD3 R178, P1, R179, R222, RZ ;  /* 0x000000deb3b27210 */ /* 0x000fe40007f3e0ff */
[-C--:B------:R-:W-:Y:S02]  /*6e30*/  LEA.HI.X.SX32 R87, R181, R9.reuse, 0x1, P5 ;  /* 0x00000009b5577211 */ /* 0x080fe400028f0eff */
[-C--:B------:R-:W-:Y:S02]  /*6e40*/  LEA.HI.X.SX32 R181, R183, R9.reuse, 0x1, P4 ;  /* 0x00000009b7b57211 */ /* 0x080fe400020f0eff */
[-C--:B------:R-:W-:Y:S02]  /*6e50*/  LEA.HI.X.SX32 R204, R204, R9.reuse, 0x1, P6 ;  /* 0x00000009cccc7211 */ /* 0x080fe400030f0eff */
[----:B------:R-:W-:-:S02]  /*6e60*/  LEA.HI.X.SX32 R175, R188, R9, 0x1, P2 ;  /* 0x00000009bcaf7211 */ /* 0x000fc400010f0eff */
[----:B------:R-:W-:Y:S01]  /*6e70*/  LEA.HI.X.SX32 R177, R222, R9, 0x1, P1 ;  /* 0x00000009deb17211 */ /* 0x000fe200008f0eff */
[----:B------:R-:W-:Y:S01]  /*6e80*/  IMAD.SHL.U32 R222, R85, 0x4, RZ ;  /* 0x0000000455de7824 */ /* 0x000fe200078e00ff */
[----:B------:R-:W1:Y:S01]  /*6e90*/  LDC R188, c[0x0][0x230] ;  /* 0x00008c00ffbc7b82 */ /* 0x000e620000000800 */
[----:B------:R-:W-:-:S04]  /*6ea0*/  SHF.R.S32.HI R8, RZ, 0x1f, R187 ;  /* 0x0000001fff087819 */ /* 0x000fc800000114bb */
[----:B------:R-:W-:Y:S02]  /*6eb0*/  LEA.HI R187, R8, R187, RZ, 0x5 ;  /* 0x000000bb08bb7211 */ /* 0x000fe400078f28ff */
[----:B------:R-:W-:Y:S02]  /*6ec0*/  SHF.R.S32.HI R190, RZ, 0x1f, R6 ;  /* 0x0000001fffbe7819 */ /* 0x000fe40000011406 */
[----:B------:R-:W-:Y:S02]  /*6ed0*/  SHF.R.S32.HI R191, RZ, 0x1f, R5 ;  /* 0x0000001fffbf7819 */ /* 0x000fe40000011405 */
[----:B------:R-:W-:Y:S02]  /*6ee0*/  SHF.R.S32.HI R187, RZ, 0x5, R187 ;  /* 0x00000005ffbb7819 */ /* 0x000fe400000114bb */
[----:B--2---:R-:W-:-:S04]  /*6ef0*/  IADD3 R184, P3, R179, R10, RZ ;  /* 0x0000000ab3b87210 */ /* 0x004fc80007f7e0ff */
[----:B------:R-:W-:Y:S02]  /*6f00*/  LEA.HI.X.SX32 R183, R10, R9, 0x1, P3 ;  /* 0x000000090ab77211 */ /* 0x000fe400018f0eff */
[----:B------:R-:W-:Y:S02]  /*6f10*/  SHF.L.U64.HI R9, R179, 0x2, R9 ;  /* 0x00000002b3097819 */ /* 0x000fe40000010209 */
[----:B------:R-:W-:-:S05]  /*6f20*/  SHF.L.U64.HI R179, R85, 0x2, R86 ;  /* 0x0000000255b37819 */ /* 0x000fca0000010256 */
[----:B------:R2:W-:Y:S04]  /*6f30*/  STL [R1+0x48], R179 ;  /* 0x000048b301007387 */ /* 0x0005e80000100800 */
[----:B------:R3:W-:Y:S01]  /*6f40*/  STL [R1+0x44], R222 ;  /* 0x000044de01007387 */ /* 0x0007e20000100800 */
[C---:B--2---:R-:W-:Y:S01]  /*6f50*/  SHF.L.U64.HI R179, R83.reuse, 0x2, R84 ;  /* 0x0000000253b37819 */ /* 0x044fe20000010254 */
[----:B---3--:R-:W-:-:S04]  /*6f60*/  IMAD.SHL.U32 R222, R83, 0x4, RZ ;  /* 0x0000000453de7824 */ /* 0x008fc800078e00ff */
        /* <DEDUP_REMOVED lines=27> */
[----:B-1----:R-:W-:Y:S02]  /*7120*/  VIADD R188, R188, 0xffffff80 ;  /* 0xffffff80bcbc7836 */ /* 0x002fe40000000000 */
[----:B---3--:R-:W-:Y:S02]  /*7130*/  IMAD.SHL.U32 R222, R69, 0x4, RZ ;  /* 0x0000000445de7824 */ /* 0x008fe400078e00ff */
[----:B------:R1:W-:Y:S01]  /*7140*/  STL [R1+0x8], R179 ;  /* 0x000008b301007387 */ /* 0x0003e20000100800 */
[----:B------:R-:W-:Y:S01]  /*7150*/  LEA R7, P2, R5, UR6, 0x4 ;  /* 0x0000000605077c11 */ /* 0x000fe2000f8420ff */
[----:B------:R-:W-:Y:S01]  /*7160*/  IMAD.MOV.U32 R8, RZ, RZ, R188 ;  /* 0x000000ffff087224 */ /* 0x000fe200078e00bc */
[----:B------:R-:W-:Y:S01]  /*7170*/  LEA.HI.X R11, R6, R11, R190, 0x4, P0 ;  /* 0x0000000b060b7211 */ /* 0x000fe200000f24be */
[----:B------:R2:W-:Y:S01]  /*7180*/  STL [R1+0x4], R222 ;  /* 0x000004de01007387 */ /* 0x0005e20000100800 */
[----:B-1----:R-:W-:Y:S01]  /*7190*/  SHF.L.U64.HI R179, R252, 0x2, R68 ;  /* 0x00000002fcb37819 */ /* 0x002fe20000010244 */
[----:B------:R-:W-:Y:S01]  /*71a0*/  IMAD.MOV.U32 R188, RZ, RZ, RZ ;  /* 0x000000ffffbc7224 */ /* 0x000fe200078e00ff */
[----:B------:R-:W-:-:S02]  /*71b0*/  SHF.L.U64.HI R251, R250, 0x2, R251 ;  /* 0x00000002fafb7819 */ /* 0x000fc400000102fb */
[----:B--2---:R-:W-:Y:S01]  /*71c0*/  SHF.L.U64.HI R222, R6, 0x2, R190 ;  /* 0x0000000206de7819 */ /* 0x004fe200000102be */
[----:B------:R1:W-:Y:S01]  /*71d0*/  STL [R1], R179 ;  /* 0x000000b301007387 */ /* 0x0003e20000100800 */
[----:B------:R-:W-:Y:S02]  /*71e0*/  SHF.L.U64.HI R249, R248, 0x2, R249 ;  /* 0x00000002f8f97819 */ /* 0x000fe400000102f9 */
[----:B------:R-:W-:Y:S02]  /*71f0*/  CS2R R88, SRZ ;  /* 0x0000000000587805 */ /* 0x000fe4000001ff00 */
[----:B------:R-:W-:Y:S02]  /*7200*/  SHF.L.U64.HI R247, R246, 0x2, R247 ;  /* 0x00000002f6f77819 */ /* 0x000fe400000102f7 */
[----:B------:R-:W-:Y:S02]  /*7210*/  CS2R R90, SRZ ;  /* 0x00000000005a7805 */ /* 0x000fe4000001ff00 */
[----:B------:R-:W-:-:S02]  /*7220*/  SHF.L.U64.HI R245, R244, 0x2, R245 ;  /* 0x00000002f4f57819 */ /* 0x000fc400000102f5 */
[----:B------:R-:W-:Y:S02]  /*7230*/  CS2R R92, SRZ ;  /* 0x00000000005c7805 */ /* 0x000fe4000001ff00 */
        /* <DEDUP_REMOVED lines=90> */
[----:B-1----:R-:W-:Y:S02]  /*77e0*/  SHF.L.U64.HI R179, R180, 0x2, R87 ;  /* 0x00000002b4b37819 */ /* 0x002fe40000010257 */
[----:B------:R-:W-:Y:S02]  /*77f0*/  CS2R R56, SRZ ;  /* 0x0000000000387805 */ /* 0x000fe4000001ff00 */
[----:B------:R-:W-:Y:S02]  /*7800*/  SHF.L.U64.HI R181, R182, 0x2, R181 ;  /* 0x00000002b6b57819 */ /* 0x000fe400000102b5 */
[----:B------:R-:W-:Y:S02]  /*7810*/  CS2R R58, SRZ ;  /* 0x00000000003a7805 */ /* 0x000fe4000001ff00 */
[----:B------:R-:W-:-:S02]  /*7820*/  SHF.L.U64.HI R183, R184, 0x2, R183 ;  /* 0x00000002b8b77819 */ /* 0x000fc400000102b7 */
[----:B------:R-:W-:Y:S02]  /*7830*/  CS2R R60, SRZ ;  /* 0x00000000003c7805 */ /* 0x000fe4000001ff00 */
[----:B------:R-:W-:Y:S02]  /*7840*/  SHF.L.U64.HI R185, R186, 0x2, R185 ;  /* 0x00000002bab97819 */ /* 0x000fe400000102b9 */
[----:B------:R-:W-:Y:S02]  /*7850*/  CS2R R62, SRZ ;  /* 0x00000000003e7805 */ /* 0x000fe4000001ff00 */
[C-C-:B------:R-:W-:Y:S02]  /*7860*/  SHF.L.U64.HI R190, R5.reuse, 0x2, R191.reuse ;  /* 0x0000000205be7819 */ /* 0x140fe400000102bf */
[----:B------:R-:W-:Y:S02]  /*7870*/  CS2R R64, SRZ ;  /* 0x0000000000407805 */ /* 0x000fe4000001ff00 */
[----:B------:R-:W-:-:S02]  /*7880*/  LEA.HI.X R10, R5, UR7, R191, 0x4, P2 ;  /* 0x00000007050a7c11 */ /* 0x000fc400090f24bf */
[----:B------:R-:W-:Y:S01]  /*7890*/  CS2R R66, SRZ ;  /* 0x0000000000427805 */ /* 0x000fe2000001ff00 */
[----:B------:R-:W-:Y:S01]  /*78a0*/  IMAD.SHL.U32 R252, R252, 0x4, RZ ;  /* 0x00000004fcfc7824 */ /* 0x000fe200078e00ff */
        /* <DEDUP_REMOVED lines=19> */
[----:B------:R-:W-:-:S02]  /*79e0*/  IMAD.SHL.U32 R232, R232, 0x4, RZ ;  /* 0x00000004e8e87824 */ /* 0x000fc400078e00ff */
[----:B------:R-:W-:Y:S02]  /*79f0*/  IMAD.SHL.U32 R230, R230, 0x4, RZ ;  /* 0x00000004e6e67824 */ /* 0x000fe400078e00ff */
[----:B------:R-:W-:Y:S02]  /*7a00*/  IMAD.SHL.U32 R228, R228, 0x4, RZ ;  /* 0x00000004e4e47824 */ /* 0x000fe400078e00ff */
[----:B------:R-:W-:Y:S02]  /*7a10*/  IMAD.SHL.U32 R226, R226, 0x4, RZ ;  /* 0x00000004e2e27824 */ /* 0x000fe400078e00ff */
[----:B------:R-:W-:Y:S02]  /*7a20*/  IMAD.SHL.U32 R224, R224, 0x4, RZ ;  /* 0x00000004e0e07824 */ /* 0x000fe400078e00ff */
[----:B------:R-:W-:Y:S02]  /*7a30*/  IMAD.SHL.U32 R221, R221, 0x4, RZ ;  /* 0x00000004dddd7824 */ /* 0x000fe400078e00ff */
        /* <DEDUP_REMOVED lines=38> */
[----:B------:R-:W-:Y:S01]  /*7ca0*/  VIADD R190, R187, 0xfffffffc ;  /* 0xfffffffcbbbe7836 */ /* 0x000fe20000000000 */
[----:B------:R-:W-:Y:S01]  /*7cb0*/  UMOV UR9, 0x3 ;  /* 0x0000000300097882 */ /* 0x000fe20000000000 */
[----:B------:R-:W-:-:S05]  /*7cc0*/  UMOV UR10, 0xffffffff ;  /* 0xffffffff000a7882 */ /* 0x000fca0000000000 */
.L_x_1:
[----:B------:R-:W-:Y:S01]  /*7cd0*/  UIADD3 UR10, UR10, 0x1, URZ ;  /* 0x000000010a0a7890 */ /* 0x000fe2000fffe03f */
[----:B------:R-:W-:-:S04]  /*7ce0*/  DEPBAR.LE SB0, 0x6 ;  /* 0x000081800000791a */ /* 0x000fc80000000000 */
[----:B------:R-:W-:Y:S01]  /*7cf0*/  BAR.SYNC.DEFER_BLOCKING 0x0 ;  /* 0x0000000000007b1d */ /* 0x000fe20000010000 */
[----:B------:R-:W-:Y:S01]  /*7d00*/  UISETP.GT.AND UP0, UPT, UR10, 0x4, UPT ;  /* 0x000000040a00788c */ /* 0x000fe2000bf04270 */
[----:B------:R-:W-:Y:S01]  /*7d10*/  VIADD R190, R187, 0xfffffffc ;  /* 0xfffffffcbbbe7836 */ /* 0x000fe20000000000 */
[----:B------:R-:W-:Y:S01]  /*7d20*/  ISETP.GT.AND P1, PT, R8, RZ, PT ;  /* 0x000000ff0800720c */ /* 0x000fe20003f24270 */
[----:B------:R-:W-:Y:S02]  /*7d30*/  UIADD3 UR9, UR9, 0x1, URZ ;  /* 0x0000000109097890 */ /* 0x000fe4000fffe03f */
[----:B------:R-:W-:Y:S01]  /*7d40*/  USEL UR10, UR10, URZ, !UP0 ;  /* 0x0000003f0a0a7287 */ /* 0x000fe2000c000000 */
[----:B------:R-:W-:Y:S01]  /*7d50*/  ISETP.GE.AND P0, PT, R188, R190, PT ;  /* 0x000000bebc00720c */ /* 0x000fe20003f06270 */
[----:B------:R-:W-:Y:S01]  /*7d60*/  UMOV UR7, 0x40000040 ;  /* 0x4000004000077882 */ /* 0x000fe20000000000 */
[----:B------:R-:W-:Y:S01]  /*7d70*/  SEL R190, RZ, 0x4, !P1 ;  /* 0x00000004ffbe7807 */ /* 0x000fe20004800000 */
[----:B------:R-:W-:-:S03]  /*7d80*/  ULEA UR4, UR10, UR8, 0xe ;  /* 0x000000080a047291 */ /* 0x000fc6000f8e703f */
[----:B------:R-:W-:Y:S01]  /*7d90*/  SEL R190, R190, RZ, !P0 ;  /* 0x000000ffbebe7207 */ /* 0x000fe20004000000 */
[----:B------:R-:W-:Y:S02]  /*7da0*/  UIADD3 UR5, UR4, 0x14000, URZ ;  /* 0x0001400004057890 */ /* 0x000fe4000fffe03f */
[----:B------:R-:W-:Y:S01]  /*7db0*/  USHF.R.U32.HI UR4, URZ, 0x4, UR4 ;  /* 0x000000043f047899 */ /* 0x000fe20008011604 */
[----:B------:R-:W-:Y:S01]  /*7dc0*/  ISETP.NE.U32.AND P1, PT, R190, RZ, PT ;  /* 0x000000ffbe00720c */ /* 0x000fe20003f25070 */
[----:B------:R-:W-:Y:S01]  /*7dd0*/  USHF.R.U32.HI UR5, URZ, 0x4, UR5 ;  /* 0x000000043f057899 */ /* 0x000fe20008011605 */
[----:B------:R-:W-:Y:S01]  /*7de0*/  IADD3 R190, P2, R7, R4, RZ ;  /* 0x0000000407be7210 */ /* 0x000fe20007f5e0ff */
[----:B------:R-:W-:Y:S02]  /*7df0*/  USGXT.U32 UR4, UR4, 0xe ;  /* 0x0000000e0404789a */ /* 0x000fe40008000000 */
[----:B------:R-:W-:Y:S01]  /*7e00*/  USGXT.U32 UR6, UR5, 0xe ;  /* 0x0000000e0506789a */ /* 0x000fe20008000000 */
[----:B------:R-:W-:-:S02]  /*7e10*/  WARPGROUP.ARRIVE ;  /* 0x00000000000079c5 */ /* 0x000fc40000000000 */
[----:B------:R-:W-:Y:S01]  /*7e20*/  UMOV UR5, 0x40000040 ;  /* 0x4000004000057882 */ /* 0x000fe20000000000 */
[----:B------:R-:W-:Y:S01]  /*7e30*/  UIADD3 UR12, UP0, UR4, 0x2, URZ ;  /* 0x00000002040c7890 */ /* 0x000fe2000ff1e03f */
[----:B------:R-:W-:Y:S01]  /*7e40*/  IMAD.X R191, R10, 0x1, R9, P2 ;  /* 0x000000010abf7824 */ /* 0x000fe200010e0609 */
[----:B------:R-:W-:-:S03]  /*7e50*/  UIADD3 UR14, UP1, UR6, 0x2, URZ ;  /* 0x00000002060e7890 */ /* 0x000fc6000ff3e03f */
[----:B------:R-:W-:Y:S01]  /*7e60*/  HGMMA.64x128x8.F32.TF32 R88, gdesc[UR4], R88 ;  /* 0x05e00000045879f0 */ /* 0x000fe20008702858 */
[----:B------:R-:W-:Y:S01]  /*7e70*/  UMOV UR4, URZ ;  /* 0x0000003f00047c82 */ /* 0x000fe20008000000 */
[----:B------:R-:W-:Y:S01]  /*7e80*/  UMOV UR5, URZ ;  /* 0x0000003f00057c82 */ /* 0x000fe20008000000 */
[----:B------:R-:W-:Y:S02]  /*7e90*/  UIADD3.X UR13, UR4, 0x40000040, URZ, UP0, !UPT ;  /* 0x40000040040d7890 */ /* 0x000fe400087fe43f */
[----:B------:R-:W-:Y:S02]  /*7ea0*/  UIADD3.X UR15, UR5, 0x40000040, URZ, UP1, !UPT ;  /* 0x40000040050f7890 */ /* 0x000fe40008ffe43f */
[----:B------:R-:W-:Y:S02]  /*7eb0*/  UIADD3.64 UR20, UR12, 0x2, URZ ;  /* 0x000000020c147897 */ /* 0x000fe4000fffe03f */
[----:B------:R-:W-:Y:S02]  /*7ec0*/  UIADD3.64 UR22, UR14, 0x2, URZ ;  /* 0x000000020e167897 */ /* 0x000fe4000fffe03f */
[----:B------:R-:W-:-:S02]  /*7ed0*/  UIADD3.64 UR24, UR12, 0x4, URZ ;  /* 0x000000040c187897 */ /* 0x000fc4000fffe03f */
[----:B------:R-:W-:Y:S02]  /*7ee0*/  UIADD3.64 UR26, UR14, 0x4, URZ ;  /* 0x000000040e1a7897 */ /* 0x000fe4000fffe03f */
[----:B------:R-:W-:Y:S02]  /*7ef0*/  UIADD3.64 UR4, UR12, 0x1fe, URZ ;  /* 0x000001fe0c047897 */ /* 0x000fe4000fffe03f */
[----:B------:R-:W-:-:S04]  /*7f00*/  UISETP.GT.AND UP0, UPT, UR9, 0x4, UPT ;  /* 0x000000040900788c */ /* 0x000fc8000bf04270 */
[----:B------:R-:W-:Y:S01]  /*7f10*/  USEL UR9, UR9, URZ, !UP0 ;  /* 0x0000003f09097287 */ /* 0x000fe2000c000000 */
[----:B------:R-:W-:-:S12]  /*7f20*/  HGMMA.64x128x8.F32.TF32 R88, gdesc[UR12], R88 ;  /* 0x05e000000c5879f0 */ /* 0x000fd80008702858 */
[----:B------:R-:W-:Y:S01]  /*7f30*/  HGMMA.64x128x8.F32.TF32 R88, gdesc[UR20], R88 ;  /* 0x05e00000145879f0 */ /* 0x000fe20008702858 */
[----:B------:R-:W-:-:S11]  /*7f40*/  UIADD3.64 UR20, UR12, 0x202, URZ ;  /* 0x000002020c147897 */ /* 0x000fd6000fffe03f */
[----:B------:R-:W-:-:S12]  /*7f50*/  HGMMA.64x128x8.F32.TF32 R88, gdesc[UR24], R88 ;  /* 0x05e00000185879f0 */ /* 0x000fd80008702858 */
[----:B------:R-:W-:Y:S01]  /*7f60*/  HGMMA.64x128x8.F32.TF32 R24, gdesc[UR4], R24 ;  /* 0x05e00000041879f0 */ /* 0x000fe20008702818 */
[----:B------:R-:W-:Y:S01]  /*7f70*/  UIADD3.64 UR4, UR12, 0x200, URZ ;  /* 0x000002000c047897 */ /* 0x000fe2000fffe03f */
[----:B------:R-:W-:Y:S01]  /*7f80*/  UMOV UR6, UR14 ;  /* 0x0000000e00067c82 */ /* 0x000fe20008000000 */
[----:B------:R-:W-:-:S09]  /*7f90*/  UMOV UR7, UR15 ;  /* 0x0000000f00077c82 */ /* 0x000fd20008000000 */
[----:B------:R-:W-:Y:S01]  /*7fa0*/  HGMMA.64x128x8.F32.TF32 R24, gdesc[UR4], R24 ;  /* 0x05e00000041879f0 */ /* 0x000fe20008702818 */
[----:B------:R-:W-:Y:S01]  /*7fb0*/  UIADD3.64 UR4, UR12, 0x204, URZ ;  /* 0x000002040c047897 */ /* 0x000fe2000fffe03f */
[----:B------:R-:W-:Y:S01]  /*7fc0*/  UMOV UR6, UR26 ;  /* 0x0000001a00067c82 */ /* 0x000fe20008000000 */
[----:B------:R-:W-:-:S09]  /*7fd0*/  UMOV UR7, UR27 ;  /* 0x0000001b00077c82 */ /* 0x000fd20008000000 */
[----:B------:R-:W-:-:S12]  /*7fe0*/  HGMMA.64x128x8.F32.TF32 R24, gdesc[UR20], R24 ;  /* 0x05e00000141879f0 */ /* 0x000fd80008702818 */
[----:B------:R-:W-:Y:S01]  /*7ff0*/  HGMMA.64x128x8.F32.TF32 R24, gdesc[UR4], R24, gsb0 ;  /* 0x05e00000041879f0 */ /* 0x000fe20008002818 */
[----:B------:R-:W-:-:S06]  /*8000*/  ULEA UR4, UR9, UR8, 0xe ;  /* 0x0000000809047291 */ /* 0x000fcc000f8e703f */
[----:B------:R-:W-:Y:S01]  /*8010*/  VIADD R222, R3, UR4 ;  /* 0x0000000403de7c36 */ /* 0x000fe20008000000 */
[----:B------:R-:W-:Y:S02]  /*8020*/  WARPGROUP.DEPBAR.LE gsb0, 0x1 ;  /* 0x00008000000079c5 */ /* 0x000fe40000010100 */
[----:B------:R-:W-:Y:S06]  /*8030*/  BAR.SYNC.DEFER_BLOCKING 0x0 ;  /* 0x0000000000007b1d */ /* 0x000fec0000010000 */
[----:B------:R-:W-:Y:S01]  /*8040*/  @!PT LDS RZ, [RZ] ;  /* 0x00000000fffff984 */ /* 0x000fe20000000800 */
[----:B------:R-:W-:Y:S01]  /*8050*/  @!PT LDS RZ, [RZ] ;  /* 0x00000000fffff984 */ /* 0x000fe20000000800 */
[----:B------:R-:W-:Y:S01]  /*8060*/  @!PT LDS RZ, [RZ] ;  /* 0x00000000fffff984 */ /* 0x000fe20000000800 */
[----:B------:R1:W-:Y:S01]  /*8070*/  LDGSTS.E [R222], desc[UR16][R190.64], P1 ;  /* 0x00000000bede7fae */ /* 0x0003e20008921850 */
[----:B------:R-:W-:-:S04]  /*8080*/  ISETP.GT.AND P1, PT, R8, 0x1, PT ;  /* 0x000000010800780c */ /* 0x000fc80003f24270 */
[----:B-1----:R-:W-:-:S04]  /*8090*/  SEL R190, RZ, 0x4, !P1 ;  /* 0x00000004ffbe7807 */ /* 0x002fc80004800000 */
[----:B------:R-:W-:-:S04]  /*80a0*/  SEL R190, R190, RZ, !P0 ;  /* 0x000000ffbebe7207 */ /* 0x000fc80004000000 */
[----:B------:R-:W-:Y:S02]  /*80b0*/  ISETP.NE.U32.AND P1, PT, R190, RZ, PT ;  /* 0x000000ffbe00720c */ /* 0x000fe40003f25070 */
[----:B------:R-:W-:-:S05]  /*80c0*/  IADD3 R190, P2, R7, R186, RZ ;  /* 0x000000ba07be7210 */ /* 0x000fca0007f5e0ff */
[----:B------:R-:W-:-:S06]  /*80d0*/  IMAD.X R191, R10, 0x1, R185, P2 ;  /* 0x000000010abf7824 */ /* 0x000fcc00010e06b9 */
[----:B------:R1:W-:Y:S01]  /*80e0*/  LDGSTS.E [R222+0x4], desc[UR16][R190.64], P1 ;  /* 0x00004000bede7fae */ /* 0x0003e20008921850 */
        /* <DEDUP_REMOVED lines=15> */
[----:B-1----:R-:W-:Y:S02]  /*81e0*/  SEL R190, RZ, 0x4, !P1 ;  /* 0x00000004ffbe7807 */ /* 0x002fe40004800000 */
[----:B------:R-:W-:Y:S02]  /*81f0*/  LOP3.LUT R222, R3, 0x10, RZ, 0x3c, !PT ;  /* 0x0000001003de7812 */ /* 0x000fe400078e3cff */
[----:B------:R-:W-:-:S03]  /*8200*/  SEL R190, R190, RZ, !P0 ;  /* 0x000000ffbebe7207 */ /* 0x000fc60004000000 */
[----:B------:R-:W-:Y:S01]  /*8210*/  VIADD R222, R222, UR4 ;  /* 0x00000004dede7c36 */ /* 0x000fe20008000000 */
[----:B------:R-:W-:Y:S02]  /*8220*/  ISETP.NE.U32.AND P1, PT, R190, RZ, PT ;  /* 0x000000ffbe00720c */ /* 0x000fe40003f25070 */
[----:B------:R-:W-:-:S05]  /*8230*/  IADD3 R190, P2, R7, R180, RZ ;  /* 0x000000b407be7210 */ /* 0x000fca0007f5e0ff */
[----:B------:R-:W-:-:S06]  /*8240*/  IMAD.X R191, R10, 0x1, R179, P2 ;  /* 0x000000010abf7824 */ /* 0x000fcc00010e06b3 */
        /* <DEDUP_REMOVED lines=201> */
[----:B------:R1:W-:Y:S04]  /*8ee0*/  LDGSTS.E [R222+0xc], desc[UR16][R190.64], P1 ;  /* 0x0000c000bede7fae */ /* 0x0003e80008921850 */
[----:B------:R-:W0:Y:S01]  /*8ef0*/  LDGDEPBAR ;  /* 0x00000000000079af */ /* 0x000e220000000000 */
[----:B-1----:R-:W1:Y:S01]  /*8f00*/  S2R R191, SR_TID.X ;  /* 0x0000000000bf7919 */ /* 0x002e620000002100 */
[----:B------:R-:W-:Y:S01]  /*8f10*/  VIADD R222, R2, UR4 ;  /* 0x0000000402de7c36 */ /* 0x000fe20008000000 */
[----:B-1----:R-:W-:-:S04]  /*8f20*/  LOP3.LUT R191, R191, 0x1f, RZ, 0xc0, !PT ;  /* 0x0000001fbfbf7812 */ /* 0x002fc800078ec0ff */
[----:B------:R-:W-:-:S04]  /*8f30*/  ISETP.GE.AND P1, PT, R191, R8, PT ;  /* 0x00000008bf00720c */ /* 0x000fc80003f26270 */
[----:B------:R-:W-:-:S04]  /*8f40*/  SEL R190, RZ, 0x4, P1 ;  /* 0x00000004ffbe7807 */ /* 0x000fc80000800000 */
[----:B------:R-:W-:-:S04]  /*8f50*/  SEL R190, R190, RZ, !P0 ;  /* 0x000000ffbebe7207 */ /* 0x000fc80004000000 */
[----:B------:R-:W-:Y:S02]  /*8f60*/  ISETP.NE.U32.AND P0, PT, R190, RZ, PT ;  /* 0x000000ffbe00720c */ /* 0x000fe40003f05070 */
[----:B------:R-:W-:-:S05]  /*8f70*/  IADD3 R190, P1, R12, R207, RZ ;  /* 0x000000cf0cbe7210 */ /* 0x000fca0007f3e0ff */
[----:B------:R-:W-:-:S06]  /*8f80*/  IMAD.X R191, R11, 0x1, R208, P1 ;  /* 0x000000010bbf7824 */ /* 0x000fcc00008e06d0 */
[----:B------:R1:W-:Y:S02]  /*8f90*/  LDGSTS.E [R222+0x14000], desc[UR16][R190.64], P0 ;  /* 0x14000000bede7fae */ /* 0x0003e40008121850 */
[----:B-1----:R-:W-:-:S05]  /*8fa0*/  IADD3 R190, P1, R12, R211, RZ ;  /* 0x000000d30cbe7210 */ /* 0x002fca0007f3e0ff */
[----:B------:R-:W-:-:S05]  /*8fb0*/  IMAD.X R191, R11, 0x1, R212, P1 ;  /* 0x000000010bbf7824 */ /* 0x000fca00008e06d4 */
        /* <DEDUP_REMOVED lines=27> */
[----:B------:R1:W-:Y:S04]  /*9170*/  LDGSTS.E [R222+0x16800], desc[UR16][R190.64], P0 ;  /* 0x16800000bede7fae */ /* 0x0003e80008121850 */
[----:B------:R-:W2:Y:S01]  /*9180*/  LDL R191, [R1] ;  /* 0x0000000001bf7983 */ /* 0x000ea20000100800 */
[----:B-1----:R-:W-:-:S05]  /*9190*/  IADD3 R190, P1, R12, R252, RZ ;  /* 0x000000fc0cbe7210 */ /* 0x002fca0007f3e0ff */
[----:B--2---:R-:W-:-:S05]  /*91a0*/  IMAD.X R191, R11, 0x1, R191, P1 ;  /* 0x000000010bbf7824 */ /* 0x004fca00008e06bf */
[----:B------:R1:W-:Y:S04]  /*91b0*/  LDGSTS.E [R222+0x16c00], desc[UR16][R190.64], P0 ;  /* 0x16c00000bede7fae */ /* 0x0003e80008121850 */
[----:B------:R-:W1:Y:S02]  /*91c0*/  LDL R191, [R1+0xc] ;  /* 0x00000c0001bf7983 */ /* 0x000e640000100800 */
[----:B-1----:R-:W-:Y:S02]  /*91d0*/  IADD3 R190, P1, R12, R191, RZ ;  /* 0x000000bf0cbe7210 */ /* 0x002fe40007f3e0ff */
[----:B------:R-:W2:Y:S03]  /*91e0*/  LDL R191, [R1+0x10] ;  /* 0x0000100001bf7983 */ /* 0x000ea60000100800 */
        /* <DEDUP_REMOVED lines=16> */
[----:B------:R1:W-:Y:S02]  /*92f0*/  LDGSTS.E [R222+0x17c00], desc[UR16][R190.64], P0 ;  /* 0x17c00000bede7fae */ /* 0x0003e40008121850 */
[----:B-1----:R-:W-:Y:S02]  /*9300*/  LOP3.LUT R222, R2, 0x40, RZ, 0x3c, !PT ;  /* 0x0000004002de7812 */ /* 0x002fe400078e3cff */
[----:B------:R-:W-:-:S03]  /*9310*/  IADD3 R190, P1, R12, R209, RZ ;  /* 0x000000d10cbe7210 */ /* 0x000fc60007f3e0ff */
[----:B------:R-:W-:Y:S02]  /*9320*/  VIADD R222, R222, UR4 ;  /* 0x00000004dede7c36 */ /* 0x000fe40008000000 */
        /* <DEDUP_REMOVED lines=54> */
[----:B------:R-:W2:Y:S01]  /*9690*/  LDL R191, [R1+0x48] ;  /* 0x0000480001bf7983 */ /* 0x000ea20000100800 */
[----:B------:R-:W-:Y:S01]  /*96a0*/  VIADD R188, R188, 0x1 ;  /* 0x00000001bcbc7836 */ /* 0x000fe20000000000 */
[----:B------:R-:W-:Y:S01]  /*96b0*/  LEA R7, P2, R5, R7, 0x2 ;  /* 0x0000000705077211 */ /* 0x000fe200078410ff */
[----:B------:R-:W-:-:S02]  /*96c0*/  VIADD R8, R8, 0xffffffe0 ;  /* 0xffffffe008087836 */ /* 0x000fc40000000000 */
[----:B--2---:R-:W-:-:S05]  /*96d0*/  IMAD.X R191, R11, 0x1, R191, P1 ;  /* 0x000000010bbf7824 */ /* 0x004fca00008e06bf */
[----:B------:R1:W-:Y:S01]  /*96e0*/  LDGSTS.E [R222+0x17e00], desc[UR16][R190.64], P0 ;  /* 0x17e00000bede7fae */ /* 0x0003e20008121850 */
[----:B------:R-:W-:Y:S02]  /*96f0*/  ISETP.NE.U32.AND P0, PT, R187, R188, PT ;  /* 0x000000bcbb00720c */ /* 0x000fe40003f05070 */
[C---:B------:R-:W-:Y:S01]  /*9700*/  LEA R12, P1, R6.reuse, R12, 0x2 ;  /* 0x0000000c060c7211 */ /* 0x040fe200078210ff */
[----:B------:R-:W0:Y:S01]  /*9710*/  LDGDEPBAR ;  /* 0x00000000000079af */ /* 0x000e220000000000 */
[----:B-1----:R-:W-:Y:S02]  /*9720*/  SHF.R.S32.HI R191, RZ, 0x1f, R5 ;  /* 0x0000001fffbf7819 */ /* 0x002fe40000011405 */
[----:B------:R-:W-:Y:S02]  /*9730*/  SHF.R.S32.HI R190, RZ, 0x1f, R6 ;  /* 0x0000001fffbe7819 */ /* 0x000fe40000011406 */
[----:B------:R-:W-:Y:S02]  /*9740*/  SHF.L.U64.HI R191, R5, 0x2, R191 ;  /* 0x0000000205bf7819 */ /* 0x000fe400000102bf */
[----:B------:R-:W-:-:S03]  /*9750*/  SHF.L.U64.HI R190, R6, 0x2, R190 ;  /* 0x0000000206be7819 */ /* 0x000fc600000102be */
[----:B------:R-:W-:Y:S02]  /*9760*/  IMAD.X R10, R10, 0x1, R191, P2 ;  /* 0x000000010a0a7824 */ /* 0x000fe400010e06bf */
[----:B------:R-:W-:Y:S01]  /*9770*/  IMAD.X R11, R11, 0x1, R190, P1 ;  /* 0x000000010b0b7824 */ /* 0x000fe200008e06be */
[----:B------:R-:W-:Y:S06]  /*9780*/  @P0 BRA `(.L_x_1) ;  /* 0xffffffe400500947 */ /* 0x000fec000383ffff */
.L_x_0:
[----:B------:R-:W2:Y:S01]  /*9790*/  LDL.LU R222, [R1+0x50] ;  /* 0x0000500001de7983 */ /* 0x000ea20000300800 */
[----:B------:R-:W1:Y:S01]  /*97a0*/  S2R R187, SR_TID.X ;  /* 0x0000000000bb7919 */ /* 0x000e620000002100 */
[----:B------:R-:W3:Y:S01]  /*97b0*/  S2R R4, SR_TID.X ;  /* 0x0000000000047919 */ /* 0x000ee20000002100 */
[----:B------:R-:W-:Y:S02]  /*97c0*/  WARPGROUP.DEPBAR.LE gsb0, 0x0 ;  /* 0x00008000000079c5 */ /* 0x000fe40000010000 */
[----:B------:R-:W-:-:S04]  /*97d0*/  DEPBAR.LE SB0, 0x0 ;  /* 0x000080000000791a */ /* 0x000fc80000000000 */
[----:B------:R-:W4:Y:S01]  /*97e0*/  LDL.LU R191, [R1+0x54] ;  /* 0x0000540001bf7983 */ /* 0x000f220000300800 */
[----:B------:R-:W-:Y:S01]  /*97f0*/  ULDC UR5, c[0x0][0x22c] ;  /* 0x00008b0000057ab9 */ /* 0x000fe20000000800 */
[----:B------:R-:W-:Y:S01]  /*9800*/  VIADD R6, R0, 0x1 ;  /* 0x0000000100067836 */ /* 0x000fe20000000000 */
[----:B------:R-:W-:Y:S01]  /*9810*/  ULDC UR4, c[0x0][0x22c] ;  /* 0x00008b0000047ab9 */ /* 0x000fe20000000800 */
[----:B------:R-:W2:Y:S01]  /*9820*/  LDL.LU R190, [R1+0x4c] ;  /* 0x00004c0001be7983 */ /* 0x000ea20000300800 */
[----:B------:R-:W-:Y:S01]  /*9830*/  IMAD.MOV.U32 R8, RZ, RZ, R88 ;  /* 0x000000ffff087224 */ /* 0x000fe200078e0058 */
[----:B------:R-:W-:Y:S01]  /*9840*/  ULDC.64 UR6, c[0x0][0x220] ;  /* 0x0000880000067ab9 */ /* 0x000fe20000000a00 */
[----:B------:R-:W-:Y:S02]  /*9850*/  IMAD.MOV.U32 R9, RZ, RZ, R90 ;  /* 0x000000ffff097224 */ /* 0x000fe400078e005a */
[----:B------:R-:W-:Y:S02]  /*9860*/  IMAD.MOV.U32 R10, RZ, RZ, R24 ;  /* 0x000000ffff0a7224 */ /* 0x000fe400078e0018 */
[----:B------:R-:W-:-:S02]  /*9870*/  IMAD.MOV.U32 R11, RZ, RZ, R26 ;  /* 0x000000ffff0b7224 */ /* 0x000fc400078e001a */
[----:B------:R-:W-:Y:S02]  /*9880*/  IMAD.MOV.U32 R16, RZ, RZ, R89 ;  /* 0x000000ffff107224 */ /* 0x000fe400078e0059 */
[----:B------:R-:W-:Y:S02]  /*9890*/  IMAD.MOV.U32 R17, RZ, RZ, R91 ;  /* 0x000000ffff117224 */ /* 0x000fe400078e005b */
[----:B------:R-:W-:Y:S02]  /*98a0*/  IMAD.MOV.U32 R18, RZ, RZ, R25 ;  /* 0x000000ffff127224 */ /* 0x000fe400078e0019 */
[----:B------:R-:W-:Y:S02]  /*98b0*/  IMAD.MOV.U32 R19, RZ, RZ, R27 ;  /* 0x000000ffff137224 */ /* 0x000fe400078e001b */
[C---:B-1----:R-:W-:Y:S02]  /*98c0*/  IMAD.SHL.U32 R2, R187.reuse, 0x10, RZ ;  /* 0x00000010bb027824 */ /* 0x042fe400078e00ff */
[----:B------:R-:W-:Y:S01]  /*98d0*/  IMAD.SHL.U32 R3, R187, 0x40, RZ ;  /* 0x00000040bb037824 */ /* 0x000fe200078e00ff */
[----:B---3--:R-:W-:Y:S01]  /*98e0*/  LOP3.LUT R5, R4, 0x60, RZ, 0xc0, !PT ;  /* 0x0000006004057812 */ /* 0x008fe200078ec0ff */
[----:B------:R-:W-:Y:S01]  /*98f0*/  IMAD.MOV.U32 R20, RZ, RZ, R92 ;  /* 0x000000ffff147224 */ /* 0x000fe200078e005c */
[----:B------:R-:W-:Y:S01]  /*9900*/  LOP3.LUT R2, R2, 0xf0, RZ, 0xc0, !PT ;  /* 0x000000f002027812 */ /* 0x000fe200078ec0ff */
[----:B------:R-:W-:Y:S01]  /*9910*/  IMAD.MOV.U32 R21, RZ, RZ, R94 ;  /* 0x000000ffff157224 */ /* 0x000fe200078e005e */
[----:B------:R-:W-:Y:S01]  /*9920*/  LOP3.LUT R3, R3, 0x400, RZ, 0xc0, !PT ;  /* 0x0000040003037812 */ /* 0x000fe200078ec0ff */
[----:B------:R-:W-:-:S02]  /*9930*/  IMAD.MOV.U32 R22, RZ, RZ, R28 ;  /* 0x000000ffff167224 */ /* 0x000fc400078e001c */
[----:B------:R-:W-:Y:S01]  /*9940*/  IMAD.MOV.U32 R23, RZ, RZ, R30 ;  /* 0x000000ffff177224 */ /* 0x000fe200078e001e */
[----:B------:R-:W-:Y:S01]  /*9950*/  IADD3 R2, R3, UR8, R2 ;  /* 0x0000000803027c10 */ /* 0x000fe2000fffe002 */
[C---:B------:R-:W-:Y:S02]  /*9960*/  VIADD R3, R0.reuse, 0x2 ;  /* 0x0000000200037836 */ /* 0x040fe40000000000 */
[----:B------:R-:W-:Y:S02]  /*9970*/  IMAD.MOV.U32 R24, RZ, RZ, R93 ;  /* 0x000000ffff187224 */ /* 0x000fe400078e005d */
[----:B------:R-:W-:Y:S01]  /*9980*/  IMAD R2, R5, 0x8, R2 ;  /* 0x0000000805027824 */ /* 0x000fe200078e0202 */
[----:B------:R-:W-:Y:S01]  /*9990*/  BAR.SYNC.DEFER_BLOCKING 0x0 ;  /* 0x0000000000007b1d */ /* 0x000fe20000010000 */
[----:B------:R-:W-:Y:S02]  /*99a0*/  VIADD R5, R0, 0x3 ;  /* 0x0000000300057836 */ /* 0x000fe40000000000 */
[----:B------:R-:W-:-:S02]  /*99b0*/  IMAD.MOV.U32 R25, RZ, RZ, R95 ;  /* 0x000000ffff197224 */ /* 0x000fc400078e005f */
[----:B------:R-:W-:Y:S02]  /*99c0*/  IMAD.MOV.U32 R26, RZ, RZ, R29 ;  /* 0x000000ffff1a7224 */ /* 0x000fe400078e001d */
[----:B------:R-:W-:Y:S02]  /*99d0*/  IMAD.MOV.U32 R27, RZ, RZ, R31 ;  /* 0x000000ffff1b7224 */ /* 0x000fe400078e001f */
[----:B------:R-:W-:Y:S02]  /*99e0*/  IMAD.MOV.U32 R28, RZ, RZ, R96 ;  /* 0x000000ffff1c7224 */ /* 0x000fe400078e0060 */
[----:B------:R-:W-:Y:S02]  /*99f0*/  IMAD.MOV.U32 R29, RZ, RZ, R98 ;  /* 0x000000ffff1d7224 */ /* 0x000fe400078e0062 */
[----:B------:R-:W-:Y:S02]  /*9a00*/  IMAD.MOV.U32 R30, RZ, RZ, R32 ;  /* 0x000000ffff1e7224 */ /* 0x000fe400078e0020 */
[----:B------:R-:W-:-:S02]  /*9a10*/  IMAD.MOV.U32 R31, RZ, RZ, R34 ;  /* 0x000000ffff1f7224 */ /* 0x000fc400078e0022 */
[----:B------:R-:W-:Y:S02]  /*9a20*/  IMAD.MOV.U32 R88, RZ, RZ, R97 ;  /* 0x000000ffff587224 */ /* 0x000fe400078e0061 */
[----:B------:R-:W-:Y:S02]  /*9a30*/  IMAD.MOV.U32 R89, RZ, RZ, R99 ;  /* 0x000000ffff597224 */ /* 0x000fe400078e0063 */
[----:B------:R-:W-:Y:S02]  /*9a40*/  IMAD.MOV.U32 R90, RZ, RZ, R33 ;  /* 0x000000ffff5a7224 */ /* 0x000fe400078e0021 */
[----:B------:R-:W-:Y:S01]  /*9a50*/  IMAD.MOV.U32 R91, RZ, RZ, R35 ;  /* 0x000000ffff5b7224 */ /* 0x000fe200078e0023 */
[----:B------:R-:W-:Y:S01]  /*9a60*/  STSM.16.M88.4 [R2], R8 ;  /* 0x0000000802007844 */ /* 0x000fe20000000200 */
[----:B------:R-:W-:Y:S02]  /*9a70*/  IMAD.MOV.U32 R32, RZ, RZ, R100 ;  /* 0x000000ffff207224 */ /* 0x000fe400078e0064 */
[----:B------:R-:W-:-:S02]  /*9a80*/  IMAD.MOV.U32 R33, RZ, RZ, R102 ;  /* 0x000000ffff217224 */ /* 0x000fc400078e0066 */
[----:B------:R-:W-:Y:S02]  /*9a90*/  IMAD.MOV.U32 R34, RZ, RZ, R36 ;  /* 0x000000ffff227224 */ /* 0x000fe400078e0024 */
[----:B------:R-:W-:Y:S01]  /*9aa0*/  IMAD.MOV.U32 R35, RZ, RZ, R38 ;  /* 0x000000ffff237224 */ /* 0x000fe200078e0026 */
[----:B------:R-:W-:Y:S01]  /*9ab0*/  BAR.SYNC.DEFER_BLOCKING 0x0 ;  /* 0x0000000000007b1d */ /* 0x000fe20000010000 */
[----:B------:R-:W-:Y:S02]  /*9ac0*/  IMAD.MOV.U32 R92, RZ, RZ, R101 ;  /* 0x000000ffff5c7224 */ /* 0x000fe400078e0065 */
[----:B------:R-:W-:Y:S02]  /*9ad0*/  IMAD.MOV.U32 R93, RZ, RZ, R103 ;  /* 0x000000ffff5d7224 */ /* 0x000fe400078e0067 */
[----:B------:R-:W-:Y:S02]  /*9ae0*/  IMAD.MOV.U32 R94, RZ, RZ, R37 ;  /* 0x000000ffff5e7224 */ /* 0x000fe400078e0025 */
        /* <DEDUP_REMOVED lines=14> */
[----:B------:R-:W-:Y:S01]  /*9bd0*/  IMAD.MOV.U32 R119, RZ, RZ, R63 ;  /* 0x000000ffff777224 */ /* 0x000fe200078e003f */
[----:B--2---:R-:W-:-:S04]  /*9be0*/  ISETP.GE.AND P0, PT, R190, R222, PT ;  /* 0x000000debe00720c */ /* 0x004fc80003f06270 */
[----:B------:R-:W-:Y:S01]  /*9bf0*/  ISETP.LT.AND P5, PT, R3, UR5, !P0 ;  /* 0x0000000503007c0c */ /* 0x000fe2000c7a1270 */
[----:B------:R-:W-:Y:S01]  /*9c00*/  ULDC UR5, c[0x0][0x22c] ;  /* 0x00008b0000057ab9 */ /* 0x000fe20000000800 */
[----:B------:R-:W-:Y:S01]  /*9c10*/  LOP3.LUT R3, R4, 0x7f, RZ, 0xc0, !PT ;  /* 0x0000007f04037812 */ /* 0x000fe200078ec0ff */
[----:B------:R-:W-:Y:S01]  /*9c20*/  VIADD R4, R0, 0x4 ;  /* 0x0000000400047836 */ /* 0x000fe20000000000 */
[----:B------:R-:W-:Y:S01]  /*9c30*/  ISETP.LT.AND P1, PT, R6, UR4, !P0 ;  /* 0x0000000406007c0c */ /* 0x000fe2000c721270 */
[----:B------:R-:W-:Y:S01]  /*9c40*/  ULDC UR4, c[0x0][0x22c] ;  /* 0x00008b0000047ab9 */ /* 0x000fe20000000800 */
[----:B------:R-:W-:Y:S02]  /*9c50*/  LEA R3, R3, UR8, 0x4 ;  /* 0x0000000803037c11 */ /* 0x000fe4000f8e20ff */
[----:B------:R-:W-:Y:S01]  /*9c60*/  ISETP.LT.AND P4, PT, R5, UR4, !P0 ;  /* 0x0000000405007c0c */ /* 0x000fe2000c781270 */
[----:B------:R-:W-:Y:S01]  /*9c70*/  ULDC UR4, c[0x0][0x248] ;  /* 0x0000920000047ab9 */ /* 0x000fe20000000800 */
[----:B------:R-:W-:Y:S01]  /*9c80*/  ISETP.LT.AND P3, PT, R4, UR5, !P0 ;  /* 0x0000000504007c0c */ /* 0x000fe2000c761270 */
[----:B------:R-:W-:Y:S01]  /*9c90*/  ULDC UR5, c[0x0][0x244] ;  /* 0x0000910000057ab9 */ /* 0x000fe20000000800 */
[----:B------:R-:W1:Y:S01]  /*9ca0*/  LDS.128 R4, [R3] ;  /* 0x0000000003047984 */ /* 0x000e620000000c00 */
[----:B------:R-:W-:Y:S01]  /*9cb0*/  BAR.SYNC.DEFER_BLOCKING 0x0 ;  /* 0x0000000000007b1d */ /* 0x000fe20000010000 */
[----:B----4-:R-:W-:-:S05]  /*9cc0*/  ISETP.LT.AND P2, PT, R0, R191, !P0 ;  /* 0x000000bf0000720c */ /* 0x010fca0004741270 */
[----:B------:R-:W-:Y:S02]  /*9cd0*/  STSM.16.M88.4 [R2], R16 ;  /* 0x0000001002007844 */ /* 0x000fe40000000200 */
[----:B------:R-:W-:Y:S06]  /*9ce0*/  BAR.SYNC.DEFER_BLOCKING 0x0 ;  /* 0x0000000000007b1d */ /* 0x000fec0000010000 */
[----:B------:R-:W2:Y:S02]  /*9cf0*/  LDS.128 R12, [R3] ;  /* 0x00000000030c7984 */ /* 0x000ea40000000c00 */
[----:B------:R-:W-:Y:S06]  /*9d00*/  BAR.SYNC.DEFER_BLOCKING 0x0 ;  /* 0x0000000000007b1d */ /* 0x000fec0000010000 */
[----:B------:R-:W-:Y:S02]  /*9d10*/  STSM.16.M88.4 [R2], R20 ;  /* 0x0000001402007844 */ /* 0x000fe40000000200 */
[----:B------:R-:W-:Y:S06]  /*9d20*/  BAR.SYNC.DEFER_BLOCKING 0x0 ;  /* 0x0000000000007b1d */ /* 0x000fec0000010000 */
[----:B------:R-:W3:Y:S02]  /*9d30*/  LDS.128 R8, [R3] ;  /* 0x0000000003087984 */ /* 0x000ee40000000c00 */
[----:B------:R-:W-:Y:S06]  /*9d40*/  BAR.SYNC.DEFER_BLOCKING 0x0 ;  /* 0x0000000000007b1d */ /* 0x000fec0000010000 */
[----:B------:R-:W-:Y:S02]  /*9d50*/  STSM.16.M88.4 [R2], R24 ;  /* 0x0000001802007844 */ /* 0x000fe40000000200 */
[----:B------:R-:W-:Y:S06]  /*9d60*/  BAR.SYNC.DEFER_BLOCKING 0x0 ;  /* 0x0000000000007b1d */ /* 0x000fec0000010000 */
[----:B------:R-:W4:Y:S02]  /*9d70*/  LDS.128 R20, [R3] ;  /* 0x0000000003147984 */ /* 0x000f240000000c00 */
[----:B------:R-:W-:Y:S06]  /*9d80*/  BAR.SYNC.DEFER_BLOCKING 0x0 ;  /* 0x0000000000007b1d */ /* 0x000fec0000010000 */
[----:B------:R-:W-:Y:S02]  /*9d90*/  STSM.16.M88.4 [R2], R28 ;  /* 0x0000001c02007844 */ /* 0x000fe40000000200 */
[----:B------:R-:W-:Y:S06]  /*9da0*/  BAR.SYNC.DEFER_BLOCKING 0x0 ;  /* 0x0000000000007b1d */ /* 0x000fec0000010000 */
[----:B------:R-:W5:Y:S02]  /*9db0*/  LDS.128 R16, [R3] ;  /* 0x0000000003107984 */ /* 0x000f640000000c00 */
[----:B------:R-:W-:Y:S06]  /*9dc0*/  BAR.SYNC.DEFER_BLOCKING 0x0 ;  /* 0x0000000000007b1d */ /* 0x000fec0000010000 */
[----:B------:R1:W-:Y:S02]  /*9dd0*/  STSM.16.M88.4 [R2], R88 ;  /* 0x0000005802007844 */ /* 0x0003e40000000200 */
[----:B------:R-:W-:Y:S01]  /*9de0*/  BAR.SYNC.DEFER_BLOCKING 0x0 ;  /* 0x0000000000007b1d */ /* 0x000fe20000010000 */
[----:B-1----:R-:W-:-:S02]  /*9df0*/  IMAD.MOV.U32 R88, RZ, RZ, R104 ;  /* 0x000000ffff587224 */ /* 0x002fc400078e0068 */
[----:B------:R-:W-:Y:S02]  /*9e00*/  IMAD.MOV.U32 R89, RZ, RZ, R106 ;  /* 0x000000ffff597224 */ /* 0x000fe400078e006a */
[----:B------:R-:W-:Y:S02]  /*9e10*/  IMAD.MOV.U32 R90, RZ, RZ, R40 ;  /* 0x000000ffff5a7224 */ /* 0x000fe400078e0028 */
[----:B------:R-:W-:Y:S02]  /*9e20*/  IMAD.MOV.U32 R91, RZ, RZ, R42 ;  /* 0x000000ffff5b7224 */ /* 0x000fe400078e002a */
[----:B------:R-:W-:Y:S02]  /*9e30*/  IMAD.MOV.U32 R106, RZ, RZ, R49 ;  /* 0x000000ffff6a7224 */ /* 0x000fe400078e0031 */
[----:B------:R-:W-:Y:S01]  /*9e40*/  IMAD.MOV.U32 R104, RZ, RZ, R113 ;  /* 0x000000ffff687224 */ /* 0x000fe200078e0071 */
[----:B------:R-:W1:Y:S01]  /*9e50*/  LDS.128 R28, [R3] ;  /* 0x00000000031c7984 */ /* 0x000e620000000c00 */
[----:B------:R-:W-:-:S02]  /*9e60*/  IMAD.MOV.U32 R113, RZ, RZ, R123 ;  /* 0x000000ffff717224 */ /* 0x000fc400078e007b */
[----:B------:R-:W-:Y:S01]  /*9e70*/  IMAD.MOV.U32 R123, RZ, RZ, R67 ;  /* 0x000000ffff7b7224 */ /* 0x000fe200078e0043 */
[----:B------:R-:W-:Y:S06]  /*9e80*/  BAR.SYNC.DEFER_BLOCKING 0x0 ;  /* 0x0000000000007b1d */ /* 0x000fec0000010000 */
[----:B------:R-:W-:Y:S02]  /*9e90*/  STSM.16.M88.4 [R2], R32 ;  /* 0x0000002002007844 */ /* 0x000fe40000000200 */
[----:B------:R-:W-:Y:S06]  /*9ea0*/  BAR.SYNC.DEFER_BLOCKING 0x0 ;  /* 0x0000000000007b1d */ /* 0x000fec0000010000 */
[----:B------:R-:W1:Y:S02]  /*9eb0*/  LDS.128 R24, [R3] ;  /* 0x0000000003187984 */ /* 0x000e640000000c00 */
[----:B------:R-:W-:Y:S06]  /*9ec0*/  BAR.SYNC.DEFER_BLOCKING 0x0 ;  /* 0x0000000000007b1d */ /* 0x000fec0000010000 */
[----:B------:R2:W-:Y:S02]  /*9ed0*/  STSM.16.M88.4 [R2], R92 ;  /* 0x0000005c02007844 */ /* 0x0005e40000000200 */
[----:B------:R-:W-:Y:S01]  /*9ee0*/  BAR.SYNC.DEFER_BLOCKING 0x0 ;  /* 0x0000000000007b1d */ /* 0x000fe20000010000 */
[----:B--2---:R-:W-:-:S02]  /*9ef0*/  IMAD.MOV.U32 R94, RZ, RZ, R44 ;  /* 0x000000ffff5e7224 */ /* 0x004fc400078e002c */
[----:B------:R-:W-:Y:S02]  /*9f00*/  IMAD.MOV.U32 R95, RZ, RZ, R46 ;  /* 0x000000ffff5f7224 */ /* 0x000fe400078e002e */
[----:B------:R-:W-:Y:S02]  /*9f10*/  IMAD.MOV.U32 R92, RZ, RZ, R108 ;  /* 0x000000ffff5c7224 */ /* 0x000fe400078e006c */
[----:B------:R-:W-:Y:S02]  /*9f20*/  IMAD.MOV.U32 R93, RZ, RZ, R110 ;  /* 0x000000ffff5d7224 */ /* 0x000fe400078e006e */
[----:B------:R-:W-:Y:S02]  /*9f30*/  IMAD.MOV.U32 R110, RZ, RZ, R53 ;  /* 0x000000ffff6e7224 */ /* 0x000fe400078e0035 */
[----:B------:R-:W-:Y:S01]  /*9f40*/  IMAD.MOV.U32 R108, RZ, RZ, R117 ;  /* 0x000000ffff6c7224 */ /* 0x000fe200078e0075 */
[----:B------:R-:W2:Y:S01]  /*9f50*/  LDS.128 R36, [R3] ;  /* 0x0000000003247984 */ /* 0x000ea20000000c00 */
[----:B------:R-:W-:-:S02]  /*9f60*/  IMAD.MOV.U32 R117, RZ, RZ, R127 ;  /* 0x000000ffff757224 */ /* 0x000fc400078e007f */
[----:B------:R-:W-:Y:S01]  /*9f70*/  IMAD.MOV.U32 R127, RZ, RZ, R71 ;  /* 0x000000ffff7f7224 */ /* 0x000fe200078e0047 */
[----:B------:R-:W-:Y:S06]  /*9f80*/  BAR.SYNC.DEFER_BLOCKING 0x0 ;  /* 0x0000000000007b1d */ /* 0x000fec0000010000 */
[----:B------:R-:W-:Y:S02]  /*9f90*/  STSM.16.M88.4 [R2], R88 ;  /* 0x0000005802007844 */ /* 0x000fe40000000200 */
[----:B------:R-:W-:Y:S06]  /*9fa0*/  BAR.SYNC.DEFER_BLOCKING 0x0 ;  /* 0x0000000000007b1d */ /* 0x000fec0000010000 */
[----:B------:R-:W2:Y:S02]  /*9fb0*/  LDS.128 R32, [R3] ;  /* 0x0000000003207984 */ /* 0x000ea40000000c00 */
[----:B------:R-:W-:Y:S06]  /*9fc0*/  BAR.SYNC.DEFER_BLOCKING 0x0 ;  /* 0x0000000000007b1d */ /* 0x000fec0000010000 */
[----:B------:R3:W-:Y:S02]  /*9fd0*/  STSM.16.M88.4 [R2], R96 ;  /* 0x0000006002007844 */ /* 0x0007e40000000200 */
[----:B------:R-:W-:Y:S01]  /*9fe0*/  BAR.SYNC.DEFER_BLOCKING 0x0 ;  /* 0x0000000000007b1d */ /* 0x000fe20000010000 */
[----:B---3--:R-:W-:-:S02]  /*9ff0*/  IMAD.MOV.U32 R96, RZ, RZ, R112 ;  /* 0x000000ffff607224 */ /* 0x008fc400078e0070 */
[----:B------:R-:W-:Y:S02]  /*a000*/  IMAD.MOV.U32 R97, RZ, RZ, R114 ;  /* 0x000000ffff617224 */ /* 0x000fe400078e0072 */
[----:B------:R-:W-:Y:S02]  /*a010*/  IMAD.MOV.U32 R98, RZ, RZ, R48 ;  /* 0x000000ffff627224 */ /* 0x000fe400078e0030 */
[----:B------:R-:W-:Y:S02]  /*a020*/  IMAD.MOV.U32 R99, RZ, RZ, R50 ;  /* 0x000000ffff637224 */ /* 0x000fe400078e0032 */
[----:B------:R-:W-:Y:S02]  /*a030*/  IMAD.MOV.U32 R114, RZ, RZ, R57 ;  /* 0x000000ffff727224 */ /* 0x000fe400078e0039 */
[----:B------:R-:W-:Y:S01]  /*a040*/  IMAD.MOV.U32 R112, RZ, RZ, R121 ;  /* 0x000000ffff707224 */ /* 0x000fe200078e0079 */
[----:B------:R-:W3:Y:S01]  /*a050*/  LDS.128 R44, [R3] ;  /* 0x00000000032c7984 */ /* 0x000ee20000000c00 */
[----:B------:R-:W-:-:S02]  /*a060*/  IMAD.MOV.U32 R121, RZ, RZ, R131 ;  /* 0x000000ffff797224 */ /* 0x000fc400078e0083 */
[----:B------:R-:W-:Y:S01]  /*a070*/  IMAD.MOV.U32 R131, RZ, RZ, R75 ;  /* 0x000000ffff837224 */ /* 0x000fe200078e004b */
[----:B------:R-:W-:Y:S06]  /*a080*/  BAR.SYNC.DEFER_BLOCKING 0x0 ;  /* 0x0000000000007b1d */ /* 0x000fec0000010000 */
[----:B------:R-:W-:Y:S02]  /*a090*/  STSM.16.M88.4 [R2], R92 ;  /* 0x0000005c02007844 */ /* 0x000fe40000000200 */
[----:B------:R-:W-:Y:S06]  /*a0a0*/  BAR.SYNC.DEFER_BLOCKING 0x0 ;  /* 0x0000000000007b1d */ /* 0x000fec0000010000 */
[----:B------:R-:W3:Y:S02]  /*a0b0*/  LDS.128 R40, [R3] ;  /* 0x0000000003287984 */ /* 0x000ee40000000c00 */
[----:B------:R-:W-:Y:S06]  /*a0c0*/  BAR.SYNC.DEFER_BLOCKING 0x0 ;  /* 0x0000000000007b1d */ /* 0x000fec0000010000 */
[----:B------:R4:W-:Y:S02]  /*a0d0*/  STSM.16.M88.4 [R2], R100 ;  /* 0x0000006402007844 */ /* 0x0009e40000000200 */
[----:B------:R-:W-:Y:S01]  /*a0e0*/  BAR.SYNC.DEFER_BLOCKING 0x0 ;  /* 0x0000000000007b1d */ /* 0x000fe20000010000 */
[----:B----4-:R-:W-:-:S02]  /*a0f0*/  IMAD.MOV.U32 R100, RZ, RZ, R116 ;  /* 0x000000ffff647224 */ /* 0x010fc400078e0074 */
[----:B------:R-:W-:Y:S02]  /*a100*/  IMAD.MOV.U32 R101, RZ, RZ, R118 ;  /* 0x000000ffff657224 */ /* 0x000fe400078e0076 */
[----:B------:R-:W-:Y:S02]  /*a110*/  IMAD.MOV.U32 R102, RZ, RZ, R52 ;  /* 0x000000ffff667224 */ /* 0x000fe400078e0034 */
[----:B------:R-:W-:Y:S02]  /*a120*/  IMAD.MOV.U32 R103, RZ, RZ, R54 ;  /* 0x000000ffff677224 */ /* 0x000fe400078e0036 */
[----:B------:R-:W-:Y:S02]  /*a130*/  IMAD.MOV.U32 R118, RZ, RZ, R61 ;  /* 0x000000ffff767224 */ /* 0x000fe400078e003d */
[----:B------:R-:W-:Y:S01]  /*a140*/  IMAD.MOV.U32 R116, RZ, RZ, R125 ;  /* 0x000000ffff747224 */ /* 0x000fe200078e007d */
[----:B------:R-:W4:Y:S01]  /*a150*/  LDS.128 R88, [R3] ;  /* 0x0000000003587984 */ /* 0x000f220000000c00 */
[----:B------:R-:W-:-:S02]  /*a160*/  IMAD.MOV.U32 R125, RZ, RZ, R135 ;  /* 0x000000ffff7d7224 */ /* 0x000fc400078e0087 */
[----:B------:R-:W-:Y:S01]  /*a170*/  IMAD.MOV.U32 R135, RZ, RZ, R79 ;  /* 0x000000ffff877224 */ /* 0x000fe200078e004f */
[----:B------:R-:W-:Y:S06]  /*a180*/  BAR.SYNC.DEFER_BLOCKING 0x0 ;  /* 0x0000000000007b1d */ /* 0x000fec0000010000 */
[----:B------:R-:W-:Y:S02]  /*a190*/  STSM.16.M88.4 [R2], R96 ;  /* 0x0000006002007844 */ /* 0x000fe40000000200 */
[----:B------:R-:W-:Y:S06]  /*a1a0*/  BAR.SYNC.DEFER_BLOCKING 0x0 ;  /* 0x0000000000007b1d */ /* 0x000fec0000010000 */
[----:B------:R-:W4:Y:S02]  /*a1b0*/  LDS.128 R48, [R3] ;  /* 0x0000000003307984 */ /* 0x000f240000000c00 */
[----:B------:R-:W-:Y:S06]  /*a1c0*/  BAR.SYNC.DEFER_BLOCKING 0x0 ;  /* 0x0000000000007b1d */ /* 0x000fec0000010000 */
[----:B------:R5:W-:Y:S02]  /*a1d0*/  STSM.16.M88.4 [R2], R104 ;  /* 0x0000006802007844 */ /* 0x000be40000000200 */
[----:B------:R-:W-:Y:S01]  /*a1e0*/  BAR.SYNC.DEFER_BLOCKING 0x0 ;  /* 0x0000000000007b1d */ /* 0x000fe20000010000 */
[----:B-----5:R-:W-:-:S02]  /*a1f0*/  IMAD.MOV.U32 R104, RZ, RZ, R120 ;  /* 0x000000ffff687224 */ /* 0x020fc400078e0078 */
[----:B------:R-:W-:Y:S02]  /*a200*/  IMAD.MOV.U32 R105, RZ, RZ, R122 ;  /* 0x000000ffff697224 */ /* 0x000fe400078e007a */
[----:B------:R-:W-:Y:S02]  /*a210*/  IMAD.MOV.U32 R106, RZ, RZ, R56 ;  /* 0x000000ffff6a7224 */ /* 0x000fe400078e0038 */
[----:B------:R-:W-:Y:S02]  /*a220*/  IMAD.MOV.U32 R107, RZ, RZ, R58 ;  /* 0x000000ffff6b7224 */ /* 0x000fe400078e003a */
[----:B------:R-:W-:Y:S02]  /*a230*/  IMAD.MOV.U32 R122, RZ, RZ, R65 ;  /* 0x000000ffff7a7224 */ /* 0x000fe400078e0041 */
[----:B------:R-:W-:Y:S01]  /*a240*/  IMAD.MOV.U32 R120, RZ, RZ, R129 ;  /* 0x000000ffff787224 */ /* 0x000fe200078e0081 */
[----:B------:R-:W5:Y:S01]  /*a250*/  LDS.128 R92, [R3] ;  /* 0x00000000035c7984 */ /* 0x000f620000000c00 */
[----:B------:R-:W-:-:S02]  /*a260*/  IMAD.MOV.U32 R129, RZ, RZ, R139 ;  /* 0x000000ffff817224 */ /* 0x000fc400078e008b */
[----:B------:R-:W-:Y:S01]  /*a270*/  IMAD.MOV.U32 R139, RZ, RZ, R82 ;  /* 0x000000ffff8b7224 */ /* 0x000fe200078e0052 */
        /* <DEDUP_REMOVED lines=85> */
[----:B-1----:R-:W-:-:S05]  /*a7d0*/  IMAD R129, R190, UR5, RZ ;  /* 0x00000005be817c24 */ /* 0x002fca000f8e02ff */
[----:B------:R-:W-:Y:S01]  /*a7e0*/  ULDC UR5, c[0x0][0x22c] ;  /* 0x00008b0000057ab9 */ /* 0x000fe20000000800 */
[----:B------:R-:W-:Y:S01]  /*a7f0*/  IMAD R131, R0, UR4, RZ ;  /* 0x0000000400837c24 */ /* 0x000fe2000f8e02ff */
[----:B------:R-:W-:-:S04]  /*a800*/  LEA R128, P6, R129, UR6, 0x2 ;  /* 0x0000000681807c11 */ /* 0x000fc8000f8c10ff */
[----:B------:R-:W-:Y:S02]  /*a810*/  LEA.HI.X.SX32 R129, R129, UR7, 0x2, P6 ;  /* 0x0000000781817c11 */ /* 0x000fe4000b0f16ff */
[C---:B------:R-:W-:Y:S01]  /*a820*/  LEA R130, P6, R131.reuse, R128, 0x2 ;  /* 0x0000008083827211 */ /* 0x040fe200078c10ff */
[----:B------:R-:W1:Y:S01]  /*a830*/  LDS.128 R116, [R3] ;  /* 0x0000000003747984 */ /* 0x000e620000000c00 */
[----:B------:R-:W-:Y:S06]  /*a840*/  BAR.SYNC.DEFER_BLOCKING 0x0 ;  /* 0x0000000000007b1d */ /* 0x000fec0000010000 */
[----:B------:R-:W-:Y:S02]  /*a850*/  STSM.16.M88.4 [R2], R124 ;  /* 0x0000007c02007844 */ /* 0x000fe40000000200 */
[----:B------:R-:W-:Y:S06]  /*a860*/  BAR.SYNC.DEFER_BLOCKING 0x0 ;  /* 0x0000000000007b1d */ /* 0x000fec0000010000 */
[----:B------:R-:W1:Y:S02]  /*a870*/  LDS.128 R76, [R3] ;  /* 0x00000000034c7984 */ /* 0x000e640000000c00 */
[----:B------:R-:W-:Y:S06]  /*a880*/  BAR.SYNC.DEFER_BLOCKING 0x0 ;  /* 0x0000000000007b1d */ /* 0x000fec0000010000 */
[----:B------:R2:W-:Y:S02]  /*a890*/  STSM.16.M88.4 [R2], R132 ;  /* 0x0000008402007844 */ /* 0x0005e40000000200 */
[----:B------:R-:W-:Y:S01]  /*a8a0*/  BAR.SYNC.DEFER_BLOCKING 0x0 ;  /* 0x0000000000007b1d */ /* 0x000fe20000010000 */
[C---:B--2---:R-:W-:Y:S01]  /*a8b0*/  VIADD R134, R131.reuse, UR4 ;  /* 0x0000000483867c36 */ /* 0x044fe20008000000 */
[----:B------:R-:W-:Y:S01]  /*a8c0*/  LEA.HI.X.SX32 R131, R131, R129, 0x2, P6 ;  /* 0x0000008183837211 */ /* 0x000fe200030f16ff */
[----:B------:R-:W-:-:S02]  /*a8d0*/  VIADD R133, R0, 0x5 ;  /* 0x0000000500857836 */ /* 0x000fc40000000000 */
[----:B------:R-:W-:Y:S01]  /*a8e0*/  VIADD R135, R0, 0x6 ;  /* 0x0000000600877836 */ /* 0x000fe20000000000 */
[C---:B------:R-:W-:Y:S01]  /*a8f0*/  LEA R132, P6, R134.reuse, R128, 0x2 ;  /* 0x0000008086847211 */ /* 0x040fe200078c10ff */
[----:B------:R-:W2:Y:S01]  /*a900*/  LDS.128 R120, [R3] ;  /* 0x0000000003787984 */ /* 0x000ea20000000c00 */
[----:B------:R-:W-:Y:S06]  /*a910*/  BAR.SYNC.DEFER_BLOCKING 0x0 ;  /* 0x0000000000007b1d */ /* 0x000fec0000010000 */
[----:B------:R3:W-:Y:S02]  /*a920*/  STSM.16.M88.4 [R2], R136 ;  /* 0x0000008802007844 */ /* 0x0007e40000000200 */
[----:B------:R-:W-:Y:S01]  /*a930*/  BAR.SYNC.DEFER_BLOCKING 0x0 ;  /* 0x0000000000007b1d */ /* 0x000fe20000010000 */
[----:B---3--:R-:W-:-:S04]  /*a940*/  VIADD R136, R134, UR4 ;  /* 0x0000000486887c36 */ /* 0x008fc80008000000 */
[----:B------:R-:W-:Y:S01]  /*a950*/  VIADD R137, R136, UR4 ;  /* 0x0000000488897c36 */ /* 0x000fe20008000000 */
[----:B------:R-:W3:Y:S02]  /*a960*/  LDS.128 R80, [R3] ;  /* 0x0000000003507984 */ /* 0x000ee40000000c00 */
[----:B------:R-:W-:Y:S06]  /*a970*/  BAR.SYNC.DEFER_BLOCKING 0x0 ;  /* 0x0000000000007b1d */ /* 0x000fec0000010000 */
[----:B------:R4:W-:Y:S02]  /*a980*/  STSM.16.M88.4 [R2], R140 ;  /* 0x0000008c02007844 */ /* 0x0009e40000000200 */
[----:B------:R-:W-:Y:S01]  /*a990*/  BAR.SYNC.DEFER_BLOCKING 0x0 ;  /* 0x0000000000007b1d */ /* 0x000fe20000010000 */
[----:B----4-:R-:W-:-:S02]  /*a9a0*/  IMAD.MOV.U32 R142, RZ, RZ, R85 ;  /* 0x000000ffff8e7224 */ /* 0x010fc400078e0055 */
[----:B------:R-:W-:Y:S02]  /*a9b0*/  IMAD.MOV.U32 R143, RZ, RZ, R87 ;  /* 0x000000ffff8f7224 */ /* 0x000fe400078e0057 */
[----:B------:R-:W-:Y:S02]  /*a9c0*/  IMAD.MOV.U32 R140, RZ, RZ, R149 ;  /* 0x000000ffff8c7224 */ /* 0x000fe400078e0095 */
[----:B------:R-:W-:Y:S01]  /*a9d0*/  IMAD.MOV.U32 R141, RZ, RZ, R151 ;  /* 0x000000ffff8d7224 */ /* 0x000fe200078e0097 */
[----:B------:R-:W4:Y:S01]  /*a9e0*/  LDS.128 R124, [R3] ;  /* 0x00000000037c7984 */ /* 0x000f220000000c00 */
[----:B------:R-:W-:Y:S06]  /*a9f0*/  BAR.SYNC.DEFER_BLOCKING 0x0 ;  /* 0x0000000000007b1d */ /* 0x000fec0000010000 */
[----:B------:R-:W-:Y:S02]  /*aa00*/  STSM.16.M88.4 [R2], R144 ;  /* 0x0000009002007844 */ /* 0x000fe40000000200 */
[----:B------:R-:W-:Y:S06]  /*aa10*/  BAR.SYNC.DEFER_BLOCKING 0x0 ;  /* 0x0000000000007b1d */ /* 0x000fec0000010000 */
[----:B------:R-:W4:Y:S02]  /*aa20*/  LDS.128 R84, [R3] ;  /* 0x0000000003547984 */ /* 0x000f240000000c00 */
[----:B------:R-:W-:Y:S06]  /*aa30*/  BAR.SYNC.DEFER_BLOCKING 0x0 ;  /* 0x0000000000007b1d */ /* 0x000fec0000010000 */
[----:B------:R5:W-:Y:S02]  /*aa40*/  STSM.16.M88.4 [R2], R140 ;  /* 0x0000008c02007844 */ /* 0x000be40000000200 */
[----:B------:R-:W-:Y:S01]  /*aa50*/  BAR.SYNC.DEFER_BLOCKING 0x0 ;  /* 0x0000000000007b1d */ /* 0x000fe20000010000 */
[----:B-----5:R-:W-:-:S05]  /*aa60*/  VIADD R2, R0, 0x7 ;  /* 0x0000000700027836 */ /* 0x020fca0000000000 */
[----:B------:R5:W-:Y:S01]  /*aa70*/  @P2 STG.E desc[UR16][R130.64], R4 ;  /* 0x0000000482002986 */ /* 0x000be2000c101910 */
[----:B------:R-:W-:Y:S01]  /*aa80*/  ISETP.LT.AND P2, PT, R133, UR5, !P0 ;  /* 0x0000000585007c0c */ /* 0x000fe2000c741270 */
[----:B------:R-:W-:Y:S01]  /*aa90*/  ULDC UR5, c[0x0][0x22c] ;  /* 0x00008b0000057ab9 */ /* 0x000fe20000000800 */
[----:B------:R-:W-:Y:S02]  /*aaa0*/  LEA.HI.X.SX32 R133, R134, R129, 0x2, P6 ;  /* 0x0000008186857211 */ /* 0x000fe400030f16ff */
[----:B------:R-:W-:-:S03]  /*aab0*/  LEA R134, P6, R136, R128, 0x2 ;  /* 0x0000008088867211 */ /* 0x000fc600078c10ff */
[----:B------:R1:W-:Y:S01]  /*aac0*/  @P1 STG.E desc[UR16][R132.64], R12 ;  /* 0x0000000c84001986 */ /* 0x0003e2000c101910 */
[----:B------:R-:W-:Y:S01]  /*aad0*/  ISETP.LT.AND P1, PT, R135, UR5, !P0 ;  /* 0x0000000587007c0c */ /* 0x000fe2000c721270 */
[----:B------:R-:W-:Y:S01]  /*aae0*/  ULDC UR5, c[0x0][0x22c] ;  /* 0x00008b0000057ab9 */ /* 0x000fe20000000800 */
[----:B------:R-:W-:Y:S01]  /*aaf0*/  LEA.HI.X.SX32 R135, R136, R129, 0x2, P6 ;  /* 0x0000008188877211 */ /* 0x000fe200030f16ff */
[C---:B-----5:R-:W-:Y:S01]  /*ab00*/  VIADD R4, R137.reuse, UR4 ;  /* 0x0000000489047c36 */ /* 0x060fe20008000000 */
[----:B------:R-:W-:-:S03]  /*ab10*/  LEA R130, P6, R137, R128, 0x2 ;  /* 0x0000008089827211 */ /* 0x000fc600078c10ff */
[----:B------:R-:W-:Y:S01]  /*ab20*/  @P5 STG.E desc[UR16][R134.64], R5 ;  /* 0x0000000586005986 */ /* 0x000fe2000c101910 */
[-C--:B------:R-:W-:Y:S02]  /*ab30*/  LEA.HI.X.SX32 R131, R137, R129.reuse, 0x2, P6 ;  /* 0x0000008189837211 */ /* 0x080fe400030f16ff */
[CC--:B------:R-:W-:Y:S01]  /*ab40*/  LEA R136, P6, R4.reuse, R128.reuse, 0x2 ;  /* 0x0000008004887211 */ /* 0x0c0fe200078c10ff */
[----:B-1----:R-:W-:Y:S01]  /*ab50*/  VIADD R12, R4, UR4 ;  /* 0x00000004040c7c36 */ /* 0x002fe20008000000 */
[----:B------:R-:W-:Y:S01]  /*ab60*/  ISETP.LT.AND P5, PT, R2, UR5, !P0 ;  /* 0x0000000502007c0c */ /* 0x000fe2000c7a1270 */
[----:B------:R-:W-:Y:S01]  /*ab70*/  VIADD R2, R0, 0x8 ;  /* 0x0000000800027836 */ /* 0x000fe20000000000 */
[-C--:B------:R-:W-:Y:S01]  /*ab80*/  LEA.HI.X.SX32 R137, R4, R129.reuse, 0x2, P6 ;  /* 0x0000008104897211 */ /* 0x080fe200030f16ff */
[----:B------:R-:W-:Y:S01]  /*ab90*/  ULDC UR5, c[0x0][0x22c] ;  /* 0x00008b0000057ab9 */ /* 0x000fe20000000800 */
[-C--:B------:R-:W-:Y:S01]  /*aba0*/  LEA R132, P6, R12, R128.reuse, 0x2 ;  /* 0x000000800c847211 */ /* 0x080fe200078c10ff */
[----:B------:R1:W-:Y:S01]  /*abb0*/  @P4 STG.E desc[UR16][R130.64], R13 ;  /* 0x0000000d82004986 */ /* 0x0003e2000c101910 */
[----:B------:R-:W-:Y:S01]  /*abc0*/  ISETP.LT.AND P4, PT, R2, UR5, !P0 ;  /* 0x0000000502007c0c */ /* 0x000fe2000c781270 */
[----:B------:R-:W-:Y:S01]  /*abd0*/  VIADD R2, R0, 0x9 ;  /* 0x0000000900027836 */ /* 0x000fe20000000000 */
[C---:B------:R-:W-:Y:S01]  /*abe0*/  LEA.HI.X.SX32 R133, R12.reuse, R129, 0x2, P6 ;  /* 0x000000810c857211 */ /* 0x040fe200030f16ff */
[----:B------:R-:W-:Y:S01]  /*abf0*/  VIADD R12, R12, UR4 ;  /* 0x000000040c0c7c36 */ /* 0x000fe20008000000 */
[----:B------:R-:W-:Y:S01]  /*ac00*/  ULDC UR5, c[0x0][0x22c] ;  /* 0x00008b0000057ab9 */ /* 0x000fe20000000800 */
[----:B------:R5:W-:Y:S01]  /*ac10*/  @P3 STG.E desc[UR16][R136.64], R6 ;  /* 0x0000000688003986 */ /* 0x000be2000c101910 */
[----:B------:R-:W-:Y:S01]  /*ac20*/  ISETP.LT.AND P3, PT, R2, UR5, !P0 ;  /* 0x0000000502007c0c */ /* 0x000fe2000c761270 */
[----:B------:R-:W-:Y:S01]  /*ac30*/  VIADD R2, R0, 0xa ;  /* 0x0000000a00027836 */ /* 0x000fe20000000000 */
[----:B------:R-:W-:Y:S01]  /*ac40*/  ULDC UR5, c[0x0][0x22c] ;  /* 0x00008b0000057ab9 */ /* 0x000fe20000000800 */
[----:B------:R2:W-:Y:S01]  /*ac50*/  @P2 STG.E desc[UR16][R132.64], R14 ;  /* 0x0000000e84002986 */ /* 0x0005e2000c101910 */
[C---:B------:R-:W-:Y:S01]  /*ac60*/  LEA R4, P2, R12.reuse, R128, 0x2 ;  /* 0x000000800c047211 */ /* 0x040fe200078410ff */
[----:B-1----:R-:W-:-:S03]  /*ac70*/  VIADD R13, R12, UR4 ;  /* 0x000000040c0d7c36 */ /* 0x002fc60008000000 */
[-C--:B------:R-:W-:Y:S02]  /*ac80*/  LEA.HI.X.SX32 R5, R12, R129.reuse, 0x2, P2 ;  /* 0x000000810c057211 */ /* 0x080fe400010f16ff */
[----:B------:R-:W-:Y:S01]  /*ac90*/  ISETP.LT.AND P2, PT, R2, UR5, !P0 ;  /* 0x0000000502007c0c */ /* 0x000fe2000c741270 */
[----:B------:R-:W-:Y:S01]  /*aca0*/  VIADD R2, R0, 0xb ;  /* 0x0000000b00027836 */ /* 0x000fe20000000000 */
[CC--:B------:R-:W-:Y:S01]  /*acb0*/  LEA R12, P6, R13.reuse, R128.reuse, 0x2 ;  /* 0x000000800d0c7211 */ /* 0x0c0fe200078c10ff */
[C---:B-----5:R-:W-:Y:S01]  /*acc0*/  VIADD R6, R13.reuse, UR4 ;  /* 0x000000040d067c36 */ /* 0x060fe20008000000 */
[----:B------:R-:W-:Y:S01]  /*acd0*/  ULDC UR5, c[0x0][0x22c] ;  /* 0x00008b0000057ab9 */ /* 0x000fe20000000800 */
[----:B------:R1:W-:Y:S01]  /*ace0*/  @P1 STG.E desc[UR16][R4.64], R7 ;  /* 0x0000000704001986 */ /* 0x0003e2000c101910 */
[-C--:B------:R-:W-:Y:S01]  /*acf0*/  LEA.HI.X.SX32 R13, R13, R129.reuse, 0x2, P6 ;  /* 0x000000810d0d7211 */ /* 0x080fe200030f16ff */
[----:B--2---:R-:W-:Y:S01]  /*ad00*/  VIADD R14, R6, UR4 ;  /* 0x00000004060e7c36 */ /* 0x004fe20008000000 */
[----:B------:R-:W-:Y:S01]  /*ad10*/  ISETP.LT.AND P1, PT, R2, UR5, !P0 ;  /* 0x0000000502007c0c */ /* 0x000fe2000c721270 */
[----:B------:R-:W-:Y:S01]  /*ad20*/  VIADD R2, R0, 0xc ;  /* 0x0000000c00027836 */ /* 0x000fe20000000000 */
[C---:B------:R-:W-:Y:S01]  /*ad30*/  LEA R130, P6, R6.reuse, R128, 0x2 ;  /* 0x0000008006827211 */ /* 0x040fe200078c10ff */
[----:B------:R-:W-:Y:S01]  /*ad40*/  ULDC UR5, c[0x0][0x22c] ;  /* 0x00008b0000057ab9 */ /* 0x000fe20000000800 */
[----:B------:R2:W-:Y:S02]  /*ad50*/  @P5 STG.E desc[UR16][R12.64], R15 ;  /* 0x0000000f0c005986 */ /* 0x0005e4000c101910 */
[----:B------:R-:W-:-:S02]  /*ad60*/  LEA.HI.X.SX32 R131, R6, R129, 0x2, P6 ;  /* 0x0000008106837211 */ /* 0x000fc400030f16ff */
[----:B------:R-:W-:Y:S01]  /*ad70*/  ISETP.LT.AND P5, PT, R2, UR5, !P0 ;  /* 0x0000000502007c0c */ /* 0x000fe2000c7a1270 */
[C---:B-1----:R-:W-:Y:S01]  /*ad80*/  VIADD R7, R14.reuse, UR4 ;  /* 0x000000040e077c36 */ /* 0x042fe20008000000 */
[-C--:B------:R-:W-:Y:S01]  /*ad90*/  LEA R4, P6, R14, R128.reuse, 0x2 ;  /* 0x000000800e047211 */ /* 0x080fe200078c10ff */
[----:B------:R-:W-:Y:S01]  /*ada0*/  VIADD R2, R0, 0xd ;  /* 0x0000000d00027836 */ /* 0x000fe20000000000 */
[----:B------:R-:W-:Y:S01]  /*adb0*/  ULDC UR5, c[0x0][0x22c] ;  /* 0x00008b0000057ab9 */ /* 0x000fe20000000800 */
[----:B------:R1:W-:Y:S01]  /*adc0*/  @P4 STG.E desc[UR16][R130.64], R8 ;  /* 0x0000000882004986 */ /* 0x0003e2000c101910 */
[-C--:B------:R-:W-:Y:S01]  /*add0*/  LEA.HI.X.SX32 R5, R14, R129.reuse, 0x2, P6 ;  /* 0x000000810e057211 */ /* 0x080fe200030f16ff */
[C---:B------:R-:W-:Y:S01]  /*ade0*/  VIADD R14, R7.reuse, UR4 ;  /* 0x00000004070e7c36 */ /* 0x040fe20008000000 */
[CC--:B------:R-:W-:Y:S02]  /*adf0*/  LEA R6, P6, R7.reuse, R128.reuse, 0x2 ;  /* 0x0000008007067211 */ /* 0x0c0fe400078c10ff */
[----:B------:R-:W-:Y:S01]  /*ae00*/  ISETP.LT.AND P4, PT, R2, UR5, !P0 ;  /* 0x0000000502007c0c */ /* 0x000fe2000c781270 */
[----:B------:R-:W-:Y:S01]  /*ae10*/  VIADD R2, R0, 0xe ;  /* 0x0000000e00027836 */ /* 0x000fe20000000000 */
[-C--:B------:R-:W-:Y:S01]  /*ae20*/  LEA.HI.X.SX32 R7, R7, R129.reuse, 0x2, P6 ;  /* 0x0000008107077211 */ /* 0x080fe200030f16ff */
[----:B------:R-:W-:Y:S01]  /*ae30*/  ULDC UR5, c[0x0][0x22c] ;  /* 0x00008b0000057ab9 */ /* 0x000fe20000000800 */
[-C--:B--2---:R-:W-:Y:S01]  /*ae40*/  LEA R12, P6, R14, R128.reuse, 0x2 ;  /* 0x000000800e0c7211 */ /* 0x084fe200078c10ff */
        /* <DEDUP_REMOVED lines=11> */
[C---:B-1----:R-:W-:Y:S01]  /*af00*/  VIADD R8, R14.reuse, UR4 ;  /* 0x000000040e087c36 */ /* 0x042fe20008000000 */
[----:B--2---:R-:W-:-:S04]  /*af10*/  LEA R4, P1, R14, R128, 0x2 ;  /* 0x000000800e047211 */ /* 0x004fc800078210ff */
[-C--:B------:R-:W-:Y:S02]  /*af20*/  LEA.HI.X.SX32 R5, R14, R129.reuse, 0x2, P1 ;  /* 0x000000810e057211 */ /* 0x080fe400008f16ff */
[----:B------:R-:W-:Y:S01]  /*af30*/  ISETP.LT.AND P1, PT, R2, UR5, !P0 ;  /* 0x0000000502007c0c */ /* 0x000fe2000c721270 */
[----:B------:R-:W-:Y:S01]  /*af40*/  VIADD R2, R0, 0x11 ;  /* 0x0000001100027836 */ /* 0x000fe20000000000 */
[CC--:B-----5:R-:W-:Y:S01]  /*af50*/  LEA R6, P6, R8.reuse, R128.reuse, 0x2 ;  /* 0x0000008008067211 */ /* 0x0e0fe200078c10ff */
[C---:B------:R-:W-:Y:S01]  /*af60*/  VIADD R9, R8.reuse, UR4 ;  /* 0x0000000408097c36 */ /* 0x040fe20008000000 */
[----:B------:R-:W-:Y:S01]  /*af70*/  ULDC UR5, c[0x0][0x22c] ;  /* 0x00008b0000057ab9 */ /* 0x000fe20000000800 */
[----:B------:R1:W-:Y:S01]  /*af80*/  @P5 STG.E desc[UR16][R4.64], R10 ;  /* 0x0000000a04005986 */ /* 0x0003e2000c101910 */
[-C--:B------:R-:W-:Y:S01]  /*af90*/  LEA.HI.X.SX32 R7, R8, R129.reuse, 0x2, P6 ;  /* 0x0000008108077211 */ /* 0x080fe200030f16ff */
[C---:B---3--:R-:W-:Y:S01]  /*afa0*/  VIADD R12, R9.reuse, UR4 ;  /* 0x00000004090c7c36 */ /* 0x048fe20008000000 */
        /* <DEDUP_REMOVED lines=11> */
[----:B------:R-:W-:Y:S01]  /*b060*/  VIADD R14, R10, UR4 ;  /* 0x000000040a0e7c36 */ /* 0x000fe20008000000 */
[-C--:B------:R-:W-:Y:S01]  /*b070*/  LEA.HI.X.SX32 R5, R12, R129.reuse, 0x2, P6 ;  /* 0x000000810c057211 */ /* 0x080fe200030f16ff */
[----:B------:R1:W-:Y:S01]  /*b080*/  @P3 STG.E desc[UR16][R8.64], R11 ;  /* 0x0000000b08003986 */ /* 0x0003e2000c101910 */
[-C--:B------:R-:W-:Y:S02]  /*b090*/  LEA R12, P6, R10, R128.reuse, 0x2 ;  /* 0x000000800a0c7211 */ /* 0x080fe400078c10ff */
        /* <DEDUP_REMOVED lines=11> */
[----:B------:R-:W-:Y:S01]  /*b150*/  @P1 STG.E desc[UR16][R12.64], R16 ;  /* 0x000000100c001986 */ /* 0x000fe2000c101910 */
        /* <DEDUP_REMOVED lines=9> */
[CC--:B------:R-:W-:Y:S01]  /*b1f0*/  LEA R8, P6, R9.reuse, R128.reuse, 0x2 ;  /* 0x0000008009087211 */ /* 0x0c0fe200078c10ff */
[----:B------:R-:W-:Y:S01]  /*b200*/  ULDC UR5, c[0x0][0x22c] ;  /* 0x00008b0000057ab9 */ /* 0x000fe20000000800 */
[C---:B---3--:R-:W-:Y:S01]  /*b210*/  VIADD R7, R9.reuse, UR4 ;  /* 0x0000000409077c36 */ /* 0x048fe20008000000 */
[----:B------:R1:W-:Y:S01]  /*b220*/  @P4 STG.E desc[UR16][R4.64], R17 ;  /* 0x0000001104004986 */ /* 0x0003e2000c101910 */
[-C--:B------:R-:W-:Y:S02]  /*b230*/  LEA.HI.X.SX32 R9, R9, R129.reuse, 0x2, P6 ;  /* 0x0000008109097211 */ /* 0x080fe400030f16ff */
[----:B------:R-:W-:Y:S01]  /*b240*/  ISETP.LT.AND P4, PT, R2, UR5, !P0 ;  /* 0x0000000502007c0c */ /* 0x000fe2000c781270 */
[C---:B------:R-:W-:Y:S01]  /*b250*/  VIADD R10, R7.reuse, UR4 ;  /* 0x00000004070a7c36 */ /* 0x040fe20008000000 */
[CC--:B------:R-:W-:Y:S01]  /*b260*/  LEA R6, P6, R7.reuse, R128.reuse, 0x2 ;  /* 0x0000008007067211 */ /* 0x0c0fe200078c10ff */
[----:B------:R-:W-:Y:S01]  /*b270*/  VIADD R2, R0, 0x18 ;  /* 0x0000001800027836 */ /* 0x000fe20000000000 */
[----:B------:R-:W-:Y:S01]  /*b280*/  ULDC UR5, c[0x0][0x22c] ;  /* 0x00008b0000057ab9 */ /* 0x000fe20000000800 */
[----:B------:R2:W-:Y:S01]  /*b290*/  @P3 STG.E desc[UR16][R8.64], R29 ;  /* 0x0000001d08003986 */ /* 0x0005e2000c101910 */
[-C--:B------:R-:W-:Y:S01]  /*b2a0*/  LEA.HI.X.SX32 R7, R7, R129.reuse, 0x2, P6 ;  /* 0x0000008107077211 */ /* 0x080fe200030f16ff */
[----:B------:R-:W-:Y:S01]  /*b2b0*/  VIADD R11, R10, UR4 ;  /* 0x000000040a0b7c36 */ /* 0x000fe20008000000 */
[----:B------:R-:W-:Y:S01]  /*b2c0*/  ISETP.LT.AND P3, PT, R2, UR5, !P0 ;  /* 0x0000000502007c0c */ /* 0x000fe2000c761270 */
[----:B------:R-:W-:Y:S01]  /*b2d0*/  VIADD R2, R0, 0x19 ;  /* 0x0000001900027836 */ /* 0x000fe20000000000 */
[C---:B-1----:R-:W-:Y:S01]  /*b2e0*/  LEA R4, P6, R10.reuse, R128, 0x2 ;  /* 0x000000800a047211 */ /* 0x042fe200078c10ff */
[----:B------:R-:W-:Y:S01]  /*b2f0*/  ULDC UR5, c[0x0][0x22c] ;  /* 0x00008b0000057ab9 */ /* 0x000fe20000000800 */
[----:B------:R-:W-:Y:S01]  /*b300*/  VIADD R12, R11, UR4 ;  /* 0x000000040b0c7c36 */ /* 0x000fe20008000000 */
[----:B------:R1:W-:Y:S01]  /*b310*/  @P2 STG.E desc[UR16][R6.64], R18 ;  /* 0x0000001206002986 */ /* 0x0003e2000c101910 */
[----:B------:R-:W-:-:S02]  /*b320*/  LEA.HI.X.SX32 R5, R10, R129, 0x2, P6 ;  /* 0x000000810a057211 */ /* 0x000fc400030f16ff */
        /* <DEDUP_REMOVED lines=18> */
[----:B--2---:R-:W-:-:S02]  /*b450*/  LEA R4, P4, R12, R128, 0x2 ;  /* 0x000000800c047211 */ /* 0x004fc400078810ff */
[----:B------:R-:W1:Y:S02]  /*b460*/  LDS.128 R16, [R3] ;  /* 0x0000000003107984 */ /* 0x000e640000000c00 */
[-C--:B------:R-:W-:Y:S02]  /*b470*/  LEA.HI.X.SX32 R5, R12, R129.reuse, 0x2, P4 ;  /* 0x000000810c057211 */ /* 0x080fe400020f16ff */
[----:B------:R-:W-:Y:S01]  /*b480*/  ISETP.LT.AND P4, PT, R2, UR5, !P0 ;  /* 0x0000000502007c0c */ /* 0x000fe2000c781270 */
[----:B------:R-:W-:Y:S01]  /*b490*/  VIADD R2, R0, 0x1d ;  /* 0x0000001d00027836 */ /* 0x000fe20000000000 */
[C---:B------:R-:W-:Y:S01]  /*b4a0*/  LEA R6, P6, R7.reuse, R128, 0x2 ;  /* 0x0000008007067211 */ /* 0x040fe200078c10ff */
[----:B------:R-:W-:Y:S01]  /*b4b0*/  ULDC UR5, c[0x0][0x22c] ;  /* 0x00008b0000057ab9 */ /* 0x000fe20000000800 */
[C---:B---3--:R-:W-:Y:S01]  /*b4c0*/  VIADD R9, R7.reuse, UR4 ;  /* 0x0000000407097c36 */ /* 0x048fe20008000000 */
[----:B------:R2:W-:Y:S01]  /*b4d0*/  @P3 STG.E desc[UR16][R4.64], R24 ;  /* 0x0000001804003986 */ /* 0x0005e2000c101910 */
[----:B------:R-:W-:-:S02]  /*b4e0*/  LEA.HI.X.SX32 R7, R7, R129, 0x2, P6 ;  /* 0x0000008107077211 */ /* 0x000fc400030f16ff */
        /* <DEDUP_REMOVED lines=10> */
[C---:B--2---:R-:W-:Y:S01]  /*b590*/  LEA R4, P6, R10.reuse, R128, 0x2 ;  /* 0x000000800a047211 */ /* 0x044fe200078c10ff */
        /* <DEDUP_REMOVED lines=9> */
[-C--:B---3--:R-:W-:Y:S01]  /*b630*/  LEA R6, P6, R12, R128.reuse, 0x2 ;  /* 0x000000800c067211 */ /* 0x088fe200078c10ff */
        /* <DEDUP_REMOVED lines=11> */
[C---:B--2---:R-:W-:Y:S01]  /*b6f0*/  VIADD R9, R12.reuse, UR4 ;  /* 0x000000040c097c36 */ /* 0x044fe20008000000 */
[----:B---3--:R-:W-:-:S04]  /*b700*/  LEA R4, P3, R12, R128, 0x2 ;  /* 0x000000800c047211 */ /* 0x008fc800078610ff */
[-C--:B------:R-:W-:Y:S02]  /*b710*/  LEA.HI.X.SX32 R5, R12, R129.reuse, 0x2, P3 ;  /* 0x000000810c057211 */ /* 0x080fe400018f16ff */
[----:B------:R-:W-:Y:S01]  /*b720*/  ISETP.LT.AND P3, PT, R2, UR5, !P0 ;  /* 0x0000000502007c0c */ /* 0x000fe2000c761270 */
[----:B------:R-:W-:Y:S01]  /*b730*/  VIADD R2, R0, 0x23 ;  /* 0x0000002300027836 */ /* 0x000fe20000000000 */
[CC--:B------:R-:W-:Y:S01]  /*b740*/  LEA R8, P6, R9.reuse, R128.reuse, 0x2 ;  /* 0x0000008009087211 */ /* 0x0c0fe200078c10ff */
[----:B------:R-:W-:Y:S01]  /*b750*/  ULDC UR5, c[0x0][0x22c] ;  /* 0x00008b0000057ab9 */ /* 0x000fe20000000800 */
[C---:B-----5:R-:W-:Y:S01]  /*b760*/  VIADD R7, R9.reuse, UR4 ;  /* 0x0000000409077c36 */ /* 0x060fe20008000000 */
        /* <DEDUP_REMOVED lines=493> */
[----:B--2---:R-:W-:Y:S01]  /*d640*/  VIADD R9, R12, UR4 ;  /* 0x000000040c097c36 */ /* 0x004fe20008000000 */
[----:B------:R-:W-:Y:S01]  /*d650*/  ULDC UR5, c[0x0][0x22c] ;  /* 0x00008b0000057ab9 */ /* 0x000fe20000000800 */
[----:B------:R2:W-:Y:S01]  /*d660*/  @P1 STG.E desc[UR16][R6.64], R118 ;  /* 0x0000007606001986 */ /* 0x0005e2000c101910 */
[----:B------:R-:W-:Y:S01]  /*d670*/  VIADD R2, R0, 0x6a ;  /* 0x0000006a00027836 */ /* 0x000fe20000000000 */
[----:B---3--:R-:W-:-:S02]  /*d680*/  LEA R4, P1, R12, R128, 0x2 ;  /* 0x000000800c047211 */ /* 0x008fc400078210ff */
[CC--:B------:R-:W-:Y:S02]  /*d690*/  LEA R8, P6, R9.reuse, R128.reuse, 0x2 ;  /* 0x0000008009087211 */ /* 0x0c0fe400078c10ff */
[-C--:B------:R-:W-:Y:S02]  /*d6a0*/  LEA.HI.X.SX32 R5, R12, R129.reuse, 0x2, P1 ;  /* 0x000000810c057211 */ /* 0x080fe400008f16ff */
[----:B------:R-:W-:Y:S01]  /*d6b0*/  ISETP.LT.AND P1, PT, R2, UR5, !P0 ;  /* 0x0000000502007c0c */ /* 0x000fe2000c721270 */
[----:B------:R-:W-:Y:S01]  /*d6c0*/  VIADD R2, R0, 0x6b ;  /* 0x0000006b00027836 */ /* 0x000fe20000000000 */
[----:B------:R-:W-:Y:S01]  /*d6d0*/  ULDC UR5, c[0x0][0x22c] ;  /* 0x00008b0000057ab9 */ /* 0x000fe20000000800 */
[----:B------:R3:W-:Y:S01]  /*d6e0*/  @P5 STG.E desc[UR16][R4.64], R75 ;  /* 0x0000004b04005986 */ /* 0x0007e2000c101910 */
[C---:B--2---:R-:W-:Y:S01]  /*d6f0*/  VIADD R7, R9.reuse, UR4 ;  /* 0x0000000409077c36 */ /* 0x044fe20008000000 */
[-C--:B------:R-:W-:Y:S02]  /*d700*/  LEA.HI.X.SX32 R9, R9, R129.reuse, 0x2, P6 ;  /* 0x0000008109097211 */ /* 0x080fe400030f16ff */
[----:B------:R-:W-:Y:S01]  /*d710*/  ISETP.LT.AND P5, PT, R2, UR5, !P0 ;  /* 0x0000000502007c0c */ /* 0x000fe2000c7a1270 */
[C---:B------:R-:W-:Y:S01]  /*d720*/  VIADD R10, R7.reuse, UR4 ;  /* 0x00000004070a7c36 */ /* 0x040fe20008000000 */
[CC--:B------:R-:W-:Y:S01]  /*d730*/  LEA R6, P6, R7.reuse, R128.reuse, 0x2 ;  /* 0x0000008007067211 */ /* 0x0c0fe200078c10ff */
[----:B------:R-:W-:Y:S01]  /*d740*/  VIADD R2, R0, 0x6c ;  /* 0x0000006c00027836 */ /* 0x000fe20000000000 */
[----:B------:R-:W-:Y:S01]  /*d750*/  ULDC UR5, c[0x0][0x22c] ;  /* 0x00008b0000057ab9 */ /* 0x000fe20000000800 */
[C---:B------:R-:W-:Y:S01]  /*d760*/  VIADD R11, R10.reuse, UR4 ;  /* 0x000000040a0b7c36 */ /* 0x040fe20008000000 */
[-C--:B------:R-:W-:Y:S01]  /*d770*/  LEA.HI.X.SX32 R7, R7, R129.reuse, 0x2, P6 ;  /* 0x0000008107077211 */ /* 0x080fe200030f16ff */
[----:B------:R2:W-:Y:S01]  /*d780*/  @P4 STG.E desc[UR16][R8.64], R119 ;  /* 0x0000007708004986 */ /* 0x0005e2000c101910 */
[-C--:B---3--:R-:W-:Y:S01]  /*d790*/  LEA R4, P6, R10, R128.reuse, 0x2 ;  /* 0x000000800a047211 */ /* 0x088fe200078c10ff */
[C---:B------:R-:W-:Y:S01]  /*d7a0*/  VIADD R12, R11.reuse, UR4 ;  /* 0x000000040b0c7c36 */ /* 0x040fe20008000000 */
[----:B------:R-:W-:Y:S01]  /*d7b0*/  ISETP.LT.AND P4, PT, R2, UR5, !P0 ;  /* 0x0000000502007c0c */ /* 0x000fe2000c781270 */
[----:B------:R-:W-:Y:S01]  /*d7c0*/  VIADD R2, R0, 0x6d ;  /* 0x0000006d00027836 */ /* 0x000fe20000000000 */
[-C--:B------:R-:W-:Y:S01]  /*d7d0*/  LEA.HI.X.SX32 R5, R10, R129.reuse, 0x2, P6 ;  /* 0x000000810a057211 */ /* 0x080fe200030f16ff */
[----:B------:R-:W-:Y:S01]  /*d7e0*/  ULDC UR5, c[0x0][0x22c] ;  /* 0x00008b0000057ab9 */ /* 0x000fe20000000800 */
[CC--:B------:R-:W-:Y:S01]  /*d7f0*/  LEA R10, P6, R11.reuse, R128.reuse, 0x2 ;  /* 0x000000800b0a7211 */ /* 0x0c0fe200078c10ff */
[----:B------:R3:W-:Y:S01]  /*d800*/  @P3 STG.E desc[UR16][R6.64], R76 ;  /* 0x0000004c06003986 */ /* 0x0007e2000c101910 */
        /* <DEDUP_REMOVED lines=13> */
[----:B---3--:R-:W-:Y:S01]  /*d8e0*/  VIADD R7, R12, UR4 ;  /* 0x000000040c077c36 */ /* 0x008fe20008000000 */
[----:B------:R-:W-:Y:S01]  /*d8f0*/  ULDC UR5, c[0x0][0x22c] ;  /* 0x00008b0000057ab9 */ /* 0x000fe20000000800 */
[----:B------:R3:W-:Y:S01]  /*d900*/  @P5 STG.E desc[UR16][R8.64], R121 ;  /* 0x0000007908005986 */ /* 0x0007e2000c101910 */
[----:B------:R-:W-:Y:S01]  /*d910*/  VIADD R2, R0, 0x70 ;  /* 0x0000007000027836 */ /* 0x000fe20000000000 */
[----:B--2---:R-:W-:-:S02]  /*d920*/  LEA R4, P5, R12, R128, 0x2 ;  /* 0x000000800c047211 */ /* 0x004fc400078a10ff */
[CC--:B------:R-:W-:Y:S02]  /*d930*/  LEA R6, P6, R7.reuse, R128.reuse, 0x2 ;  /* 0x0000008007067211 */ /* 0x0c0fe400078c10ff */
[-C--:B------:R-:W-:Y:S02]  /*d940*/  LEA.HI.X.SX32 R5, R12, R129.reuse, 0x2, P5 ;  /* 0x000000810c057211 */ /* 0x080fe400028f16ff */
[----:B------:R-:W-:Y:S01]  /*d950*/  ISETP.LT.AND P5, PT, R2, UR5, !P0 ;  /* 0x0000000502007c0c */ /* 0x000fe2000c7a1270 */
[----:B------:R-:W-:Y:S01]  /*d960*/  VIADD R2, R0, 0x71 ;  /* 0x0000007100027836 */ /* 0x000fe20000000000 */
[----:B------:R-:W-:Y:S01]  /*d970*/  ULDC UR5, c[0x0][0x22c] ;  /* 0x00008b0000057ab9 */ /* 0x000fe20000000800 */
[----:B------:R2:W-:Y:S01]  /*d980*/  @P4 STG.E desc[UR16][R4.64], R78 ;  /* 0x0000004e04004986 */ /* 0x0005e2000c101910 */
[C---:B---3--:R-:W-:Y:S01]  /*d990*/  VIADD R9, R7.reuse, UR4 ;  /* 0x0000000407097c36 */ /* 0x048fe20008000000 */
        /* <DEDUP_REMOVED lines=9> */
[-C--:B--2---:R-:W-:Y:S01]  /*da30*/  LEA R4, P6, R10, R128.reuse, 0x2 ;  /* 0x000000800a047211 */ /* 0x084fe200078c10ff */
[C---:B------:R-:W-:Y:S01]  /*da40*/  VIADD R12, R11.reuse, UR4 ;  /* 0x000000040b0c7c36 */ /* 0x040fe20008000000 */
[----:B------:R-:W-:Y:S01]  /*da50*/  ISETP.LT.AND P3, PT, R2, UR5, !P0 ;  /* 0x0000000502007c0c */ /* 0x000fe2000c761270 */
[----:B------:R-:W-:Y:S01]  /*da60*/  VIADD R2, R0, 0x73 ;  /* 0x0000007300027836 */ /* 0x000fe20000000000 */
[-C--:B------:R-:W-:Y:S01]  /*da70*/  LEA.HI.X.SX32 R5, R10, R129.reuse, 0x2, P6 ;  /* 0x000000810a057211 */ /* 0x080fe200030f16ff */
[----:B------:R-:W-:Y:S01]  /*da80*/  ULDC UR5, c[0x0][0x22c] ;  /* 0x00008b0000057ab9 */ /* 0x000fe20000000800 */
[CC--:B------:R-:W-:Y:S01]  /*da90*/  LEA R10, P6, R11.reuse, R128.reuse, 0x2 ;  /* 0x000000800b0a7211 */ /* 0x0c0fe200078c10ff */
[----:B------:R-:W-:Y:S01]  /*daa0*/  @P2 STG.E desc[UR16][R8.64], R79 ;  /* 0x0000004f08002986 */ /* 0x000fe2000c101910 */
        /* <DEDUP_REMOVED lines=13> */
[----:B------:R-:W-:Y:S01]  /*db80*/  VIADD R13, R12, UR4 ;  /* 0x000000040c0d7c36 */ /* 0x000fe20008000000 */
[----:B------:R-:W-:Y:S01]  /*db90*/  ULDC UR5, c[0x0][0x22c] ;  /* 0x00008b0000057ab9 */ /* 0x000fe20000000800 */
[----:B----4-:R3:W-:Y:S01]  /*dba0*/  @P4 STG.E desc[UR16][R6.64], R124 ;  /* 0x0000007c06004986 */ /* 0x0107e2000c101910 */
[----:B------:R-:W-:Y:S01]  /*dbb0*/  VIADD R2, R0, 0x76 ;  /* 0x0000007600027836 */ /* 0x000fe20000000000 */
[----:B--2---:R-:W-:-:S02]  /*dbc0*/  LEA R4, P4, R12, R128, 0x2 ;  /* 0x000000800c047211 */ /* 0x004fc400078810ff */
[CC--:B------:R-:W-:Y:S02]  /*dbd0*/  LEA R8, P6, R13.reuse, R128.reuse, 0x2 ;  /* 0x000000800d087211 */ /* 0x0c0fe400078c10ff */
[-C--:B------:R-:W-:Y:S02]  /*dbe0*/  LEA.HI.X.SX32 R5, R12, R129.reuse, 0x2, P4 ;  /* 0x000000810c057211 */ /* 0x080fe400020f16ff */
[CC--:B------:R-:W-:Y:S01]  /*dbf0*/  LEA.HI.X.SX32 R9, R13.reuse, R129.reuse, 0x2, P6 ;  /* 0x000000810d097211 */ /* 0x0c0fe200030f16ff */
[----:B------:R-:W-:Y:S01]  /*dc00*/  VIADD R13, R13, UR4 ;  /* 0x000000040d0d7c36 */ /* 0x000fe20008000000 */
[----:B------:R-:W-:Y:S01]  /*dc10*/  ISETP.LT.AND P4, PT, R2, UR5, !P0 ;  /* 0x0000000502007c0c */ /* 0x000fe2000c781270 */
[----:B------:R-:W-:Y:S01]  /*dc20*/  VIADD R2, R0, 0x77 ;  /* 0x0000007700027836 */ /* 0x000fe20000000000 */
[----:B------:R-:W-:Y:S01]  /*dc30*/  ULDC UR5, c[0x0][0x22c] ;  /* 0x00008b0000057ab9 */ /* 0x000fe20000000800 */
[----:B------:R2:W-:Y:S01]  /*dc40*/  @P3 STG.E desc[UR16][R4.64], R81 ;  /* 0x0000005104003986 */ /* 0x0005e2000c101910 */
[CC--:B---3--:R-:W-:Y:S01]  /*dc50*/  LEA R6, P6, R13.reuse, R128.reuse, 0x2 ;  /* 0x000000800d067211 */ /* 0x0c8fe200078c10ff */
[C---:B------:R-:W-:Y:S01]  /*dc60*/  VIADD R10, R13.reuse, UR4 ;  /* 0x000000040d0a7c36 */ /* 0x040fe20008000000 */
[----:B------:R-:W-:Y:S01]  /*dc70*/  ISETP.LT.AND P3, PT, R2, UR5, !P0 ;  /* 0x0000000502007c0c */ /* 0x000fe2000c761270 */
[----:B------:R-:W-:Y:S01]  /*dc80*/  VIADD R2, R0, 0x78 ;  /* 0x0000007800027836 */ /* 0x000fe20000000000 */
[-C--:B------:R-:W-:Y:S01]  /*dc90*/  LEA.HI.X.SX32 R7, R13, R129.reuse, 0x2, P6 ;  /* 0x000000810d077211 */ /* 0x080fe200030f16ff */
[----:B------:R-:W-:Y:S01]  /*dca0*/  ULDC UR5, c[0x0][0x22c] ;  /* 0x00008b0000057ab9 */ /* 0x000fe20000000800 */
[----:B------:R-:W-:Y:S01]  /*dcb0*/  VIADD R11, R10, UR4 ;  /* 0x000000040a0b7c36 */ /* 0x000fe20008000000 */
[----:B------:R3:W-:Y:S01]  /*dcc0*/  @P2 STG.E desc[UR16][R8.64], R125 ;  /* 0x0000007d08002986 */ /* 0x0007e2000c101910 */
[----:B------:R-:W-:Y:S01]  /*dcd0*/  ISETP.LT.AND P2, PT, R2, UR5, !P0 ;  /* 0x0000000502007c0c */ /* 0x000fe2000c741270 */
[----:B------:R-:W-:Y:S01]  /*dce0*/  VIADD R2, R0, 0x79 ;  /* 0x0000007900027836 */ /* 0x000fe20000000000 */
[----:B------:R-:W-:Y:S01]  /*dcf0*/  ULDC UR5, c[0x0][0x22c] ;  /* 0x00008b0000057ab9 */ /* 0x000fe20000000800 */
[-C--:B--2---:R-:W-:Y:S01]  /*dd00*/  LEA R4, P6, R10, R128.reuse, 0x2 ;  /* 0x000000800a047211 */ /* 0x084fe200078c10ff */
[C---:B------:R-:W-:Y:S01]  /*dd10*/  VIADD R12, R11.reuse, UR4 ;  /* 0x000000040b0c7c36 */ /* 0x040fe20008000000 */
[----:B------:R2:W-:Y:S01]  /*dd20*/  @P1 STG.E desc[UR16][R6.64], R82 ;  /* 0x0000005206001986 */ /* 0x0005e2000c101910 */
[----:B------:R-:W-:Y:S01]  /*dd30*/  ISETP.LT.AND P1, PT, R2, UR5, !P0 ;  /* 0x0000000502007c0c */ /* 0x000fe2000c721270 */
[----:B------:R-:W-:Y:S01]  /*dd40*/  VIADD R2, R0, 0x7a ;  /* 0x0000007a00027836 */ /* 0x000fe20000000000 */
[----:B------:R-:W-:Y:S01]  /*dd50*/  LEA.HI.X.SX32 R5, R10, R129, 0x2, P6 ;  /* 0x000000810a057211 */ /* 0x000fe200030f16ff */
[----:B------:R-:W-:Y:S01]  /*dd60*/  ULDC UR5, c[0x0][0x22c] ;  /* 0x00008b0000057ab9 */ /* 0x000fe20000000800 */
[----:B---3--:R-:W-:-:S03]  /*dd70*/  LEA R8, P6, R11, R128, 0x2 ;  /* 0x000000800b087211 */ /* 0x008fc600078c10ff */
[----:B------:R3:W-:Y:S01]  /*dd80*/  @P5 STG.E desc[UR16][R4.64], R126 ;  /* 0x0000007e04005986 */ /* 0x0007e2000c101910 */
[----:B------:R-:W-:Y:S01]  /*dd90*/  ISETP.LT.AND P5, PT, R2, UR5, !P0 ;  /* 0x0000000502007c0c */ /* 0x000fe2000c7a1270 */
[----:B------:R-:W-:Y:S01]  /*dda0*/  VIADD R2, R0, 0x7b ;  /* 0x0000007b00027836 */ /* 0x000fe20000000000 */
[-C--:B------:R-:W-:Y:S01]  /*ddb0*/  LEA.HI.X.SX32 R9, R11, R129.reuse, 0x2, P6 ;  /* 0x000000810b097211 */ /* 0x080fe200030f16ff */
[----:B------:R-:W-:Y:S01]  /*ddc0*/  ULDC UR5, c[0x0][0x22c] ;  /* 0x00008b0000057ab9 */ /* 0x000fe20000000800 */
[-C--:B------:R-:W-:Y:S01]  /*ddd0*/  LEA R10, P6, R12, R128.reuse, 0x2 ;  /* 0x000000800c0a7211 */ /* 0x080fe200078c10ff */
[----:B--2---:R-:W-:Y:S02]  /*dde0*/  VIADD R6, R0, 0x7d ;  /* 0x0000007d00067836 */ /* 0x004fe40000000000 */
[----:B------:R2:W-:Y:S01]  /*ddf0*/  @P4 STG.E desc[UR16][R8.64], R83 ;  /* 0x0000005308004986 */ /* 0x0005e2000c101910 */
[C---:B------:R-:W-:Y:S01]  /*de00*/  LEA.HI.X.SX32 R11, R12.reuse, R129, 0x2, P6 ;  /* 0x000000810c0b7211 */ /* 0x040fe200030f16ff */
[----:B------:R-:W-:Y:S01]  /*de10*/  VIADD R12, R12, UR4 ;  /* 0x000000040c0c7c36 */ /* 0x000fe20008000000 */
[----:B------:R-:W-:Y:S01]  /*de20*/  ISETP.LT.AND P4, PT, R2, UR5, !P0 ;  /* 0x0000000502007c0c */ /* 0x000fe2000c781270 */
[----:B---3--:R-:W-:Y:S01]  /*de30*/  VIADD R4, R0, 0x7c ;  /* 0x0000007c00047836 */ /* 0x008fe20000000000 */
[----:B------:R-:W-:Y:S01]  /*de40*/  ULDC UR5, c[0x0][0x22c] ;  /* 0x00008b0000057ab9 */ /* 0x000fe20000000800 */
[C---:B------:R-:W-:Y:S01]  /*de50*/  VIADD R5, R12.reuse, UR4 ;  /* 0x000000040c057c36 */ /* 0x040fe20008000000 */
[----:B------:R3:W-:Y:S01]  /*de60*/  @P3 STG.E desc[UR16][R10.64], R127 ;  /* 0x0000007f0a003986 */ /* 0x0007e2000c101910 */
[----:B------:R-:W-:-:S02]  /*de70*/  LEA R2, P3, R12, R128, 0x2 ;  /* 0x000000800c027211 */ /* 0x000fc400078610ff */
[----:B------:R-:W-:Y:S02]  /*de80*/  VIADD R7, R5, UR4 ;  /* 0x0000000405077c36 */ /* 0x000fe40008000000 */
[-C--:B------:R-:W-:Y:S01]  /*de90*/  LEA.HI.X.SX32 R3, R12, R129.reuse, 0x2, P3 ;  /* 0x000000810c037211 */ /* 0x080fe200018f16ff */
[----:B------:R-:W-:Y:S01]  /*dea0*/  VIADD R12, R0, 0x7e ;  /* 0x0000007e000c7836 */ /* 0x000fe20000000000 */
[----:B------:R-:W-:Y:S01]  /*deb0*/  ISETP.LT.AND P3, PT, R4, UR5, !P0 ;  /* 0x0000000504007c0c */ /* 0x000fe2000c761270 */
[----:B--2---:R-:W-:Y:S01]  /*dec0*/  VIADD R9, R7, UR4 ;  /* 0x0000000407097c36 */ /* 0x004fe20008000000 */
[-C--:B------:R-:W-:Y:S01]  /*ded0*/  LEA R4, P6, R5, R128.reuse, 0x2 ;  /* 0x0000008005047211 */ /* 0x080fe200078c10ff */
[----:B------:R-:W-:Y:S01]  /*dee0*/  ULDC UR5, c[0x0][0x22c] ;  /* 0x00008b0000057ab9 */ /* 0x000fe20000000800 */
[----:B------:R2:W-:Y:S01]  /*def0*/  @P2 STG.E desc[UR16][R2.64], R84 ;  /* 0x0000005402002986 */ /* 0x0005e2000c101910 */
[----:B---3--:R-:W-:Y:S01]  /*df00*/  VIADD R11, R9, UR4 ;  /* 0x00000004090b7c36 */ /* 0x008fe20008000000 */
[-C--:B------:R-:W-:Y:S01]  /*df10*/  LEA.HI.X.SX32 R5, R5, R129.reuse, 0x2, P6 ;  /* 0x0000008105057211 */ /* 0x080fe200030f16ff */
[----:B------:R-:W-:Y:S01]  /*df20*/  VIADD R0, R0, 0x7f ;  /* 0x0000007f00007836 */ /* 0x000fe20000000000 */
[----:B------:R-:W-:Y:S01]  /*df30*/  ISETP.LT.AND P2, PT, R6, UR5, !P0 ;  /* 0x0000000506007c0c */ /* 0x000fe2000c741270 */
[----:B------:R-:W-:Y:S01]  /*df40*/  VIADD R13, R11, UR4 ;  /* 0x000000040b0d7c36 */ /* 0x000fe20008000000 */
[-C--:B------:R-:W-:Y:S01]  /*df50*/  LEA R8, P6, R9, R128.reuse, 0x2 ;  /* 0x0000008009087211 */ /* 0x080fe200078c10ff */
[----:B-1----:R1:W-:Y:S01]  /*df60*/  @P1 STG.E desc[UR16][R4.64], R16 ;  /* 0x0000001004001986 */ /* 0x0023e2000c101910 */
[----:B------:R-:W-:Y:S01]  /*df70*/  LEA R6, P1, R7, R128, 0x2 ;  /* 0x0000008007067211 */ /* 0x000fe200078210ff */
[----:B------:R-:W-:Y:S01]  /*df80*/  VIADD R14, R13, UR4 ;  /* 0x000000040d0e7c36 */ /* 0x000fe20008000000 */
[----:B------:R-:W-:-:S02]  /*df90*/  LEA.HI.X.SX32 R9, R9, R129, 0x2, P6 ;  /* 0x0000008109097211 */ /* 0x000fc400030f16ff */
[-C--:B------:R-:W-:Y:S01]  /*dfa0*/  LEA.HI.X.SX32 R7, R7, R129.reuse, 0x2, P1 ;  /* 0x0000008107077211 */ /* 0x080fe200008f16ff */
[----:B------:R-:W-:Y:S01]  /*dfb0*/  VIADD R15, R14, UR4 ;  /* 0x000000040e0f7c36 */ /* 0x000fe20008000000 */
[-C--:B--2---:R-:W-:Y:S01]  /*dfc0*/  LEA R2, P6, R11, R128.reuse, 0x2 ;  /* 0x000000800b027211 */ /* 0x084fe200078c10ff */
[----:B------:R-:W-:Y:S01]  /*dfd0*/  ULDC UR4, c[0x0][0x22c] ;  /* 0x00008b0000047ab9 */ /* 0x000fe20000000800 */
[-C--:B------:R-:W-:Y:S01]  /*dfe0*/  LEA R10, P1, R13, R128.reuse, 0x2 ;  /* 0x000000800d0a7211 */ /* 0x080fe200078210ff */
[----:B------:R2:W-:Y:S01]  /*dff0*/  @P5 STG.E desc[UR16][R6.64], R85 ;  /* 0x0000005506005986 */ /* 0x0005e2000c101910 */
[-C--:B------:R-:W-:Y:S02]  /*e000*/  LEA.HI.X.SX32 R3, R11, R129.reuse, 0x2, P6 ;  /* 0x000000810b037211 */ /* 0x080fe400030f16ff */
[----:B------:R-:W-:Y:S01]  /*e010*/  LEA.HI.X.SX32 R11, R13, R129, 0x2, P1 ;  /* 0x000000810d0b7211 */ /* 0x000fe200008f16ff */
[----:B------:R2:W-:Y:S01]  /*e020*/  @P4 STG.E desc[UR16][R8.64], R17 ;  /* 0x0000001108004986 */ /* 0x0005e2000c101910 */
[----:B------:R-:W-:Y:S01]  /*e030*/  ISETP.LT.AND P1, PT, R12, UR4, !P0 ;  /* 0x000000040c007c0c */ /* 0x000fe2000c721270 */
[----:B------:R-:W-:Y:S01]  /*e040*/  ULDC UR4, c[0x0][0x22c] ;  /* 0x00008b0000047ab9 */ /* 0x000fe20000000800 */
[----:B-1----:R-:W-:Y:S01]  /*e050*/  LEA R4, P6, R15, R128, 0x2 ;  /* 0x000000800f047211 */ /* 0x002fe200078c10ff */
[----:B------:R2:W-:Y:S01]  /*e060*/  @P3 STG.E desc[UR16][R2.64], R86 ;  /* 0x0000005602003986 */ /* 0x0005e2000c101910 */
[----:B------:R-:W-:-:S02]  /*e070*/  ISETP.LT.AND P0, PT, R0, UR4, !P0 ;  /* 0x0000000400007c0c */ /* 0x000fc4000c701270 */
[----:B------:R-:W-:Y:S01]  /*e080*/  LEA.HI.X.SX32 R5, R15, R129, 0x2, P6 ;  /* 0x000000810f057211 */ /* 0x000fe200030f16ff */
[----:B------:R2:W-:Y:S01]  /*e090*/  @P2 STG.E desc[UR16][R10.64], R18 ;  /* 0x000000120a002986 */ /* 0x0005e2000c101910 */
[----:B------:R-:W-:-:S04]  /*e0a0*/  LEA R128, P6, R14, R128, 0x2 ;  /* 0x000000800e807211 */ /* 0x000fc800078c10ff */
[----:B------:R-:W-:-:S05]  /*e0b0*/  LEA.HI.X.SX32 R129, R14, R129, 0x2, P6 ;  /* 0x000000810e817211 */ /* 0x000fca00030f16ff */
[----:B------:R2:W-:Y:S01]  /*e0c0*/  @P1 STG.E desc[UR16][R128.64], R87 ;  /* 0x0000005780001986 */ /* 0x0005e2000c101910 */
[----:B------:R-:W-:Y:S05]  /*e0d0*/  @!P0 EXIT ;  /* 0x000000000000894d */ /* 0x000fea0003800000 */
[----:B------:R-:W-:Y:S01]  /*e0e0*/  STG.E desc[UR16][R4.64], R19 ;  /* 0x0000001304007986 */ /* 0x000fe2000c101910 */
[----:B------:R-:W-:Y:S05]  /*e0f0*/  EXIT ;  /* 0x000000000000794d */ /* 0x000fea0003800000 */
.L_x_2:
[----:B------:R-:W-:-:S00]  /*e100*/  BRA `(.L_x_2) ;  /* 0xfffffffc00fc7947 */ /* 0x000fc0000383ffff */
[----:B------:R-:W-:-:S00]  /*e110*/  NOP ;  /* 0x0000000000007918 */ /* 0x000fc00000000000 */
        /* <DEDUP_REMOVED lines=14> */
.L_x_3:


//--------------------- .nv.shared.matmul_kernel  --------------------------
	.section	.nv.shared.matmul_kernel,"aw",@nobits
	.sectionflags	@""
	.align	16
	.zero		1024


//--------------------- .nv.shared.reserved.0     --------------------------
	.section	.nv.shared.reserved.0,"aw",@nobits
	.weak		__nv_reservedSMEM_offset_0_alias
	.size		__nv_reservedSMEM_offset_0_alias, 0, 0
	.other		__nv_reservedSMEM_offset_0_alias,@"STO_CUDA_RESERVED_SHARED STV_DEFAULT"
__nv_reservedSMEM_offset_0_alias:
	.zero		0


//--------------------- .nv.constant0.matmul_kernel --------------------------
	.section	.nv.constant0.matmul_kernel,"a",@progbits
	.sectionflags	@""
	.align	4
.nv.constant0.matmul_kernel:
	.zero		608


//--------------------- SYMBOLS --------------------------

	.type		.nv.reservedSmem.offset0,@object
	.size		.nv.reservedSmem.offset0,0x4
